//
// Generated by NVIDIA NVVM Compiler
//
// Compiler Build ID: CL-36424714
// Cuda compilation tools, release 13.0, V13.0.88
// Based on NVVM 20.0.0
//

.version 9.0
.target sm_100
.address_size 64

	// .globl	_Z21Discretization_KernelPdS_S_S_
.func  (.param .b64 func_retval0) __internal_accurate_pow
(
	.param .b64 __internal_accurate_pow_param_0
)
;
.const .align 8 .b8 Gy[128] = {184, 220, 10, 203, 177, 186, 238, 191, 140, 153, 201, 4, 29, 234, 185, 63, 64, 1, 74, 178, 74, 126, 233, 191, 226, 246, 28, 83, 251, 118, 204, 63, 33, 121, 50, 88, 41, 209, 224, 191, 4, 94, 37, 10, 197, 19, 212, 63, 142, 164, 60, 79, 201, 122, 199, 191, 202, 121, 25, 11, 54, 54, 215, 63, 142, 164, 60, 79, 201, 122, 199, 63, 202, 121, 25, 11, 54, 54, 215, 63, 33, 121, 50, 88, 41, 209, 224, 63, 4, 94, 37, 10, 197, 19, 212, 63, 64, 1, 74, 178, 74, 126, 233, 63, 226, 246, 28, 83, 251, 118, 204, 63, 184, 220, 10, 203, 177, 186, 238, 63, 140, 153, 201, 4, 29, 234, 185, 63};
.const .align 8 .b8 Gx[128] = {184, 220, 10, 203, 177, 186, 238, 191, 140, 153, 201, 4, 29, 234, 185, 63, 64, 1, 74, 178, 74, 126, 233, 191, 226, 246, 28, 83, 251, 118, 204, 63, 33, 121, 50, 88, 41, 209, 224, 191, 4, 94, 37, 10, 197, 19, 212, 63, 142, 164, 60, 79, 201, 122, 199, 191, 202, 121, 25, 11, 54, 54, 215, 63, 142, 164, 60, 79, 201, 122, 199, 63, 202, 121, 25, 11, 54, 54, 215, 63, 33, 121, 50, 88, 41, 209, 224, 63, 4, 94, 37, 10, 197, 19, 212, 63, 64, 1, 74, 178, 74, 126, 233, 63, 226, 246, 28, 83, 251, 118, 204, 63, 184, 220, 10, 203, 177, 186, 238, 63, 140, 153, 201, 4, 29, 234, 185, 63};
.global .align 1 .b8 _ZN34_INTERNAL_d368f466_4_k_cu_71b1e6794cuda3std3__45__cpo5beginE[1];
.global .align 1 .b8 _ZN34_INTERNAL_d368f466_4_k_cu_71b1e6794cuda3std3__45__cpo3endE[1];
.global .align 1 .b8 _ZN34_INTERNAL_d368f466_4_k_cu_71b1e6794cuda3std3__45__cpo6cbeginE[1];
.global .align 1 .b8 _ZN34_INTERNAL_d368f466_4_k_cu_71b1e6794cuda3std3__45__cpo4cendE[1];
.global .align 1 .b8 _ZN34_INTERNAL_d368f466_4_k_cu_71b1e6794cuda3std3__45__cpo6rbeginE[1];
.global .align 1 .b8 _ZN34_INTERNAL_d368f466_4_k_cu_71b1e6794cuda3std3__45__cpo4rendE[1];
.global .align 1 .b8 _ZN34_INTERNAL_d368f466_4_k_cu_71b1e6794cuda3std3__45__cpo7crbeginE[1];
.global .align 1 .b8 _ZN34_INTERNAL_d368f466_4_k_cu_71b1e6794cuda3std3__45__cpo5crendE[1];
.global .align 1 .b8 _ZN34_INTERNAL_d368f466_4_k_cu_71b1e6794cuda3std3__436_GLOBAL__N__d368f466_4_k_cu_71b1e6796ignoreE[1];
.global .align 1 .b8 _ZN34_INTERNAL_d368f466_4_k_cu_71b1e6794cuda3std3__419piecewise_constructE[1];
.global .align 1 .b8 _ZN34_INTERNAL_d368f466_4_k_cu_71b1e6794cuda3std3__48in_placeE[1];
.global .align 1 .b8 _ZN34_INTERNAL_d368f466_4_k_cu_71b1e6794cuda3std3__420unreachable_sentinelE[1];
.global .align 1 .b8 _ZN34_INTERNAL_d368f466_4_k_cu_71b1e6794cuda3std3__47nulloptE[1];
.global .align 1 .b8 _ZN34_INTERNAL_d368f466_4_k_cu_71b1e6794cuda3std3__48unexpectE[1];
.global .align 1 .b8 _ZN34_INTERNAL_d368f466_4_k_cu_71b1e6794cuda3std6ranges3__45__cpo4swapE[1];
.global .align 1 .b8 _ZN34_INTERNAL_d368f466_4_k_cu_71b1e6794cuda3std6ranges3__45__cpo9iter_moveE[1];
.global .align 1 .b8 _ZN34_INTERNAL_d368f466_4_k_cu_71b1e6794cuda3std6ranges3__45__cpo5beginE[1];
.global .align 1 .b8 _ZN34_INTERNAL_d368f466_4_k_cu_71b1e6794cuda3std6ranges3__45__cpo3endE[1];
.global .align 1 .b8 _ZN34_INTERNAL_d368f466_4_k_cu_71b1e6794cuda3std6ranges3__45__cpo6cbeginE[1];
.global .align 1 .b8 _ZN34_INTERNAL_d368f466_4_k_cu_71b1e6794cuda3std6ranges3__45__cpo4cendE[1];
.global .align 1 .b8 _ZN34_INTERNAL_d368f466_4_k_cu_71b1e6794cuda3std6ranges3__45__cpo7advanceE[1];
.global .align 1 .b8 _ZN34_INTERNAL_d368f466_4_k_cu_71b1e6794cuda3std6ranges3__45__cpo9iter_swapE[1];
.global .align 1 .b8 _ZN34_INTERNAL_d368f466_4_k_cu_71b1e6794cuda3std6ranges3__45__cpo4nextE[1];
.global .align 1 .b8 _ZN34_INTERNAL_d368f466_4_k_cu_71b1e6794cuda3std6ranges3__45__cpo4prevE[1];
.global .align 1 .b8 _ZN34_INTERNAL_d368f466_4_k_cu_71b1e6794cuda3std6ranges3__45__cpo4dataE[1];
.global .align 1 .b8 _ZN34_INTERNAL_d368f466_4_k_cu_71b1e6794cuda3std6ranges3__45__cpo5cdataE[1];
.global .align 1 .b8 _ZN34_INTERNAL_d368f466_4_k_cu_71b1e6794cuda3std6ranges3__45__cpo4sizeE[1];
.global .align 1 .b8 _ZN34_INTERNAL_d368f466_4_k_cu_71b1e6794cuda3std6ranges3__45__cpo5ssizeE[1];
.global .align 1 .b8 _ZN34_INTERNAL_d368f466_4_k_cu_71b1e6794cuda3std6ranges3__45__cpo8distanceE[1];
.global .align 1 .b8 _ZN34_INTERNAL_d368f466_4_k_cu_71b1e6796thrust24THRUST_300001_SM_1000_NS8cuda_cub3parE[1];
.global .align 1 .b8 _ZN34_INTERNAL_d368f466_4_k_cu_71b1e6796thrust24THRUST_300001_SM_1000_NS8cuda_cub10par_nosyncE[1];
.global .align 1 .b8 _ZN34_INTERNAL_d368f466_4_k_cu_71b1e6796thrust24THRUST_300001_SM_1000_NS6system6detail10sequential3seqE[1];
.global .align 1 .b8 _ZN34_INTERNAL_d368f466_4_k_cu_71b1e6796thrust24THRUST_300001_SM_1000_NS12placeholders2_1E[1];
.global .align 1 .b8 _ZN34_INTERNAL_d368f466_4_k_cu_71b1e6796thrust24THRUST_300001_SM_1000_NS12placeholders2_2E[1];
.global .align 1 .b8 _ZN34_INTERNAL_d368f466_4_k_cu_71b1e6796thrust24THRUST_300001_SM_1000_NS12placeholders2_3E[1];
.global .align 1 .b8 _ZN34_INTERNAL_d368f466_4_k_cu_71b1e6796thrust24THRUST_300001_SM_1000_NS12placeholders2_4E[1];
.global .align 1 .b8 _ZN34_INTERNAL_d368f466_4_k_cu_71b1e6796thrust24THRUST_300001_SM_1000_NS12placeholders2_5E[1];
.global .align 1 .b8 _ZN34_INTERNAL_d368f466_4_k_cu_71b1e6796thrust24THRUST_300001_SM_1000_NS12placeholders2_6E[1];
.global .align 1 .b8 _ZN34_INTERNAL_d368f466_4_k_cu_71b1e6796thrust24THRUST_300001_SM_1000_NS12placeholders2_7E[1];
.global .align 1 .b8 _ZN34_INTERNAL_d368f466_4_k_cu_71b1e6796thrust24THRUST_300001_SM_1000_NS12placeholders2_8E[1];
.global .align 1 .b8 _ZN34_INTERNAL_d368f466_4_k_cu_71b1e6796thrust24THRUST_300001_SM_1000_NS12placeholders2_9E[1];
.global .align 1 .b8 _ZN34_INTERNAL_d368f466_4_k_cu_71b1e6796thrust24THRUST_300001_SM_1000_NS12placeholders3_10E[1];
.global .align 1 .b8 _ZN34_INTERNAL_d368f466_4_k_cu_71b1e6796thrust24THRUST_300001_SM_1000_NS3seqE[1];

.visible .entry _Z21Discretization_KernelPdS_S_S_(
	.param .u64 .ptr .align 1 _Z21Discretization_KernelPdS_S_S__param_0,
	.param .u64 .ptr .align 1 _Z21Discretization_KernelPdS_S_S__param_1,
	.param .u64 .ptr .align 1 _Z21Discretization_KernelPdS_S_S__param_2,
	.param .u64 .ptr .align 1 _Z21Discretization_KernelPdS_S_S__param_3
)
{
	.reg .pred 	%p<47>;
	.reg .b32 	%r<89>;
	.reg .b32 	%f<5>;
	.reg .b64 	%rd<26>;
	.reg .b64 	%fd<140>;

	ld.param.u64 	%rd6, [_Z21Discretization_KernelPdS_S_S__param_0];
	ld.param.u64 	%rd8, [_Z21Discretization_KernelPdS_S_S__param_1];
	ld.param.u64 	%rd7, [_Z21Discretization_KernelPdS_S_S__param_2];
	ld.param.u64 	%rd9, [_Z21Discretization_KernelPdS_S_S__param_3];
	cvta.to.global.u64 	%rd1, %rd9;
	cvta.to.global.u64 	%rd10, %rd8;
	mov.u32 	%r18, %ctaid.y;
	shl.b32 	%r19, %r18, 4;
	mov.u32 	%r20, %tid.y;
	add.s32 	%r1, %r19, %r20;
	mov.u32 	%r21, %ctaid.z;
	shl.b32 	%r22, %r21, 2;
	mov.u32 	%r23, %tid.z;
	add.s32 	%r87, %r22, %r23;
	mul.wide.u32 	%rd11, %r1, 8;
	add.s64 	%rd12, %rd10, %rd11;
	ld.global.f64 	%fd35, [%rd12];
	ld.global.f64 	%fd36, [%rd1+8];
	mul.f64 	%fd37, %fd36, 0d3FE0000000000000;
	sub.f64 	%fd38, %fd35, %fd37;
	add.f64 	%fd39, %fd35, %fd37;
	sub.f64 	%fd40, %fd39, %fd38;
	mul.f64 	%fd1, %fd40, 0d3FE0000000000000;
	add.f64 	%fd2, %fd39, %fd38;
	setp.gt.u32 	%p2, %r87, 7;
	@%p2 bra 	$L__BB0_21;
	mov.u32 	%r24, %tid.x;
	mov.u32 	%r25, %ctaid.x;
	shl.b32 	%r26, %r25, 4;
	add.s32 	%r27, %r26, %r24;
	cvta.to.global.u64 	%rd13, %rd6;
	cvta.to.global.u64 	%rd14, %rd7;
	shl.b32 	%r28, %r1, 8;
	add.s32 	%r29, %r28, %r27;
	mul.wide.s32 	%rd15, %r29, 8;
	add.s64 	%rd2, %rd14, %rd15;
	mul.wide.s32 	%rd16, %r27, 8;
	add.s64 	%rd3, %rd13, %rd16;
	mov.f64 	%fd41, 0d4000000000000000;
	{
	.reg .b32 %temp; 
	mov.b64 	{%temp, %r3}, %fd41;
	}
	and.b32  	%r4, %r3, 2146435072;
	setp.eq.s32 	%p3, %r4, 1062207488;
	setp.lt.s32 	%p4, %r3, 0;
	selp.b32 	%r5, 0, 2146435072, %p4;
	and.b32  	%r30, %r3, 2147483647;
	setp.ne.s32 	%p5, %r30, 1071644672;
	and.pred  	%p1, %p3, %p5;
	mul.f64 	%fd3, %fd2, 0d3FE0000000000000;
	mov.u64 	%rd19, Gy;
	mov.u64 	%rd21, Gx;
	add.s64 	%rd17, %rd21, 16;
$L__BB0_2:
	setp.lt.s32 	%p6, %r3, 0;
	setp.eq.s32 	%p7, %r4, 1062207488;
	mul.wide.u32 	%rd18, %r87, 16;
	add.s64 	%rd20, %rd19, %rd18;
	ld.const.f64 	%fd43, [%rd20];
	fma.rn.f64 	%fd44, %fd1, %fd43, %fd3;
	ld.global.f64 	%fd45, [%rd3];
	ld.global.f64 	%fd46, [%rd1];
	mul.f64 	%fd47, %fd46, 0d3FE0000000000000;
	sub.f64 	%fd48, %fd45, %fd47;
	add.f64 	%fd49, %fd45, %fd47;
	sub.f64 	%fd50, %fd49, %fd48;
	mul.f64 	%fd4, %fd50, 0d3FE0000000000000;
	add.f64 	%fd51, %fd49, %fd48;
	mul.f64 	%fd5, %fd51, 0d3FE0000000000000;
	{
	.reg .b32 %temp; 
	mov.b64 	{%temp, %r32}, %fd44;
	}
	abs.f64 	%fd52, %fd44;
	{ // callseq 0, 0
	.param .b64 param0;
	st.param.f64 	[param0], %fd52;
	.param .b64 retval0;
	call.uni (retval0), 
	__internal_accurate_pow, 
	(
	param0
	);
	ld.param.f64 	%fd53, [retval0];
	} // callseq 0
	setp.lt.s32 	%p9, %r32, 0;
	neg.f64 	%fd55, %fd53;
	selp.f64 	%fd56, %fd55, %fd53, %p7;
	selp.f64 	%fd57, %fd56, %fd53, %p9;
	setp.eq.f64 	%p10, %fd44, 0d0000000000000000;
	selp.b32 	%r33, %r32, 0, %p7;
	or.b32  	%r34, %r33, 2146435072;
	selp.b32 	%r35, %r34, %r33, %p6;
	mov.b32 	%r88, 0;
	mov.b64 	%fd58, {%r88, %r35};
	add.f64 	%fd59, %fd44, 0d4000000000000000;
	{
	.reg .b32 %temp; 
	mov.b64 	{%temp, %r36}, %fd59;
	}
	and.b32  	%r37, %r36, 2146435072;
	setp.ne.s32 	%p11, %r37, 2146435072;
	setp.nan.f64 	%p12, %fd44, %fd44;
	setp.neu.f64 	%p14, %fd52, 0d7FF0000000000000;
	or.b32  	%r38, %r5, -2147483648;
	selp.b32 	%r39, %r38, %r5, %p1;
	selp.b32 	%r40, %r39, %r5, %p9;
	mov.b64 	%fd60, {%r88, %r40};
	mov.f64 	%fd61, 0d4000000000000000;
	add.rn.f64 	%fd62, %fd44, %fd61;
	setp.eq.f64 	%p16, %fd44, 0d3FF0000000000000;
	selp.f64 	%fd63, %fd58, %fd57, %p10;
	selp.f64 	%fd64, %fd62, %fd63, %p12;
	selp.f64 	%fd65, %fd64, %fd60, %p14;
	selp.f64 	%fd66, %fd63, %fd65, %p11;
	selp.f64 	%fd6, 0d3FF0000000000000, %fd66, %p16;
	or.pred  	%p17, %p11, %p12;
	xor.pred  	%p18, %p11, %p17;
	selp.f64 	%fd67, %fd62, %fd63, %p18;
	selp.f64 	%fd68, %fd67, %fd60, %p14;
	selp.f64 	%fd69, %fd67, %fd68, %p17;
	selp.f64 	%fd7, 0d3FF0000000000000, %fd69, %p16;
	mov.f64 	%fd135, 0d0000000000000000;
	mov.u64 	%rd25, %rd17;
$L__BB0_3:
	ld.const.f64 	%fd70, [%rd25+-16];
	fma.rn.f64 	%fd9, %fd4, %fd70, %fd5;
	ld.const.f64 	%fd10, [%rd25+-8];
	{
	.reg .b32 %temp; 
	mov.b64 	{%temp, %r8}, %fd9;
	}
	abs.f64 	%fd11, %fd9;
	{ // callseq 1, 0
	.param .b64 param0;
	st.param.f64 	[param0], %fd11;
	.param .b64 retval0;
	call.uni (retval0), 
	__internal_accurate_pow, 
	(
	param0
	);
	ld.param.f64 	%fd71, [retval0];
	} // callseq 1
	setp.lt.s32 	%p22, %r8, 0;
	neg.f64 	%fd73, %fd71;
	selp.f64 	%fd74, %fd73, %fd71, %p7;
	selp.f64 	%fd75, %fd74, %fd71, %p22;
	setp.eq.f64 	%p23, %fd9, 0d0000000000000000;
	selp.b32 	%r41, %r8, 0, %p7;
	or.b32  	%r42, %r41, 2146435072;
	selp.b32 	%r43, %r42, %r41, %p6;
	mov.b32 	%r44, 0;
	mov.b64 	%fd76, {%r44, %r43};
	selp.f64 	%fd136, %fd76, %fd75, %p23;
	add.f64 	%fd77, %fd9, 0d4000000000000000;
	{
	.reg .b32 %temp; 
	mov.b64 	{%temp, %r45}, %fd77;
	}
	and.b32  	%r46, %r45, 2146435072;
	setp.ne.s32 	%p24, %r46, 2146435072;
	@%p24 bra 	$L__BB0_8;
	setp.num.f64 	%p25, %fd9, %fd9;
	@%p25 bra 	$L__BB0_6;
	mov.f64 	%fd78, 0d4000000000000000;
	add.rn.f64 	%fd136, %fd9, %fd78;
	bra.uni 	$L__BB0_8;
$L__BB0_6:
	setp.neu.f64 	%p26, %fd11, 0d7FF0000000000000;
	@%p26 bra 	$L__BB0_8;
	or.b32  	%r47, %r5, -2147483648;
	selp.b32 	%r48, %r47, %r5, %p1;
	selp.b32 	%r49, %r48, %r5, %p22;
	mov.b32 	%r50, 0;
	mov.b64 	%fd136, {%r50, %r49};
$L__BB0_8:
	setp.eq.f64 	%p28, %fd9, 0d3FF0000000000000;
	selp.f64 	%fd79, 0d3FF0000000000000, %fd136, %p28;
	add.f64 	%fd80, %fd79, %fd6;
	mul.f64 	%fd16, %fd80, 0dC000000000000000;
	fma.rn.f64 	%fd81, %fd16, 0d3FF71547652B82FE, 0d4338000000000000;
	{
	.reg .b32 %temp; 
	mov.b64 	{%r9, %temp}, %fd81;
	}
	mov.f64 	%fd82, 0dC338000000000000;
	add.rn.f64 	%fd83, %fd81, %fd82;
	fma.rn.f64 	%fd84, %fd83, 0dBFE62E42FEFA39EF, %fd16;
	fma.rn.f64 	%fd85, %fd83, 0dBC7ABC9E3B39803F, %fd84;
	fma.rn.f64 	%fd86, %fd85, 0d3E5ADE1569CE2BDF, 0d3E928AF3FCA213EA;
	fma.rn.f64 	%fd87, %fd86, %fd85, 0d3EC71DEE62401315;
	fma.rn.f64 	%fd88, %fd87, %fd85, 0d3EFA01997C89EB71;
	fma.rn.f64 	%fd89, %fd88, %fd85, 0d3F2A01A014761F65;
	fma.rn.f64 	%fd90, %fd89, %fd85, 0d3F56C16C1852B7AF;
	fma.rn.f64 	%fd91, %fd90, %fd85, 0d3F81111111122322;
	fma.rn.f64 	%fd92, %fd91, %fd85, 0d3FA55555555502A1;
	fma.rn.f64 	%fd93, %fd92, %fd85, 0d3FC5555555555511;
	fma.rn.f64 	%fd94, %fd93, %fd85, 0d3FE000000000000B;
	fma.rn.f64 	%fd95, %fd94, %fd85, 0d3FF0000000000000;
	fma.rn.f64 	%fd96, %fd95, %fd85, 0d3FF0000000000000;
	{
	.reg .b32 %temp; 
	mov.b64 	{%r10, %temp}, %fd96;
	}
	{
	.reg .b32 %temp; 
	mov.b64 	{%temp, %r11}, %fd96;
	}
	shl.b32 	%r51, %r9, 20;
	add.s32 	%r52, %r51, %r11;
	mov.b64 	%fd137, {%r10, %r52};
	{
	.reg .b32 %temp; 
	mov.b64 	{%temp, %r53}, %fd16;
	}
	mov.b32 	%f3, %r53;
	abs.f32 	%f1, %f3;
	setp.lt.f32 	%p29, %f1, 0f4086232B;
	@%p29 bra 	$L__BB0_11;
	setp.lt.f64 	%p30, %fd16, 0d0000000000000000;
	add.f64 	%fd97, %fd16, 0d7FF0000000000000;
	selp.f64 	%fd137, 0d0000000000000000, %fd97, %p30;
	setp.geu.f32 	%p31, %f1, 0f40874800;
	@%p31 bra 	$L__BB0_11;
	shr.u32 	%r54, %r9, 31;
	add.s32 	%r55, %r9, %r54;
	shr.s32 	%r56, %r55, 1;
	shl.b32 	%r57, %r56, 20;
	add.s32 	%r58, %r11, %r57;
	mov.b64 	%fd98, {%r10, %r58};
	sub.s32 	%r59, %r9, %r56;
	shl.b32 	%r60, %r59, 20;
	add.s32 	%r61, %r60, 1072693248;
	mov.b32 	%r62, 0;
	mov.b64 	%fd99, {%r62, %r61};
	mul.f64 	%fd137, %fd99, %fd98;
$L__BB0_11:
	fma.rn.f64 	%fd21, %fd10, %fd137, %fd135;
	ld.const.f64 	%fd100, [%rd25];
	fma.rn.f64 	%fd22, %fd4, %fd100, %fd5;
	ld.const.f64 	%fd23, [%rd25+8];
	{
	.reg .b32 %temp; 
	mov.b64 	{%temp, %r12}, %fd22;
	}
	abs.f64 	%fd24, %fd22;
	{ // callseq 2, 0
	.param .b64 param0;
	st.param.f64 	[param0], %fd24;
	.param .b64 retval0;
	call.uni (retval0), 
	__internal_accurate_pow, 
	(
	param0
	);
	ld.param.f64 	%fd101, [retval0];
	} // callseq 2
	setp.lt.s32 	%p35, %r12, 0;
	neg.f64 	%fd103, %fd101;
	selp.f64 	%fd104, %fd103, %fd101, %p7;
	selp.f64 	%fd105, %fd104, %fd101, %p35;
	setp.eq.f64 	%p36, %fd22, 0d0000000000000000;
	selp.b32 	%r63, %r12, 0, %p7;
	or.b32  	%r64, %r63, 2146435072;
	selp.b32 	%r65, %r64, %r63, %p6;
	mov.b32 	%r66, 0;
	mov.b64 	%fd106, {%r66, %r65};
	selp.f64 	%fd138, %fd106, %fd105, %p36;
	add.f64 	%fd107, %fd22, 0d4000000000000000;
	{
	.reg .b32 %temp; 
	mov.b64 	{%temp, %r67}, %fd107;
	}
	and.b32  	%r68, %r67, 2146435072;
	setp.ne.s32 	%p37, %r68, 2146435072;
	@%p37 bra 	$L__BB0_16;
	setp.nan.f64 	%p38, %fd22, %fd22;
	@%p38 bra 	$L__BB0_15;
	setp.neu.f64 	%p39, %fd24, 0d7FF0000000000000;
	@%p39 bra 	$L__BB0_16;
	or.b32  	%r69, %r5, -2147483648;
	selp.b32 	%r70, %r69, %r5, %p1;
	selp.b32 	%r71, %r70, %r5, %p35;
	mov.b32 	%r72, 0;
	mov.b64 	%fd138, {%r72, %r71};
	bra.uni 	$L__BB0_16;
$L__BB0_15:
	mov.f64 	%fd108, 0d4000000000000000;
	add.rn.f64 	%fd138, %fd22, %fd108;
$L__BB0_16:
	setp.eq.f64 	%p41, %fd22, 0d3FF0000000000000;
	selp.f64 	%fd109, 0d3FF0000000000000, %fd138, %p41;
	add.f64 	%fd110, %fd109, %fd7;
	mul.f64 	%fd29, %fd110, 0dC000000000000000;
	fma.rn.f64 	%fd111, %fd29, 0d3FF71547652B82FE, 0d4338000000000000;
	{
	.reg .b32 %temp; 
	mov.b64 	{%r13, %temp}, %fd111;
	}
	mov.f64 	%fd112, 0dC338000000000000;
	add.rn.f64 	%fd113, %fd111, %fd112;
	fma.rn.f64 	%fd114, %fd113, 0dBFE62E42FEFA39EF, %fd29;
	fma.rn.f64 	%fd115, %fd113, 0dBC7ABC9E3B39803F, %fd114;
	fma.rn.f64 	%fd116, %fd115, 0d3E5ADE1569CE2BDF, 0d3E928AF3FCA213EA;
	fma.rn.f64 	%fd117, %fd116, %fd115, 0d3EC71DEE62401315;
	fma.rn.f64 	%fd118, %fd117, %fd115, 0d3EFA01997C89EB71;
	fma.rn.f64 	%fd119, %fd118, %fd115, 0d3F2A01A014761F65;
	fma.rn.f64 	%fd120, %fd119, %fd115, 0d3F56C16C1852B7AF;
	fma.rn.f64 	%fd121, %fd120, %fd115, 0d3F81111111122322;
	fma.rn.f64 	%fd122, %fd121, %fd115, 0d3FA55555555502A1;
	fma.rn.f64 	%fd123, %fd122, %fd115, 0d3FC5555555555511;
	fma.rn.f64 	%fd124, %fd123, %fd115, 0d3FE000000000000B;
	fma.rn.f64 	%fd125, %fd124, %fd115, 0d3FF0000000000000;
	fma.rn.f64 	%fd126, %fd125, %fd115, 0d3FF0000000000000;
	{
	.reg .b32 %temp; 
	mov.b64 	{%r14, %temp}, %fd126;
	}
	{
	.reg .b32 %temp; 
	mov.b64 	{%temp, %r15}, %fd126;
	}
	shl.b32 	%r73, %r13, 20;
	add.s32 	%r74, %r73, %r15;
	mov.b64 	%fd139, {%r14, %r74};
	{
	.reg .b32 %temp; 
	mov.b64 	{%temp, %r75}, %fd29;
	}
	mov.b32 	%f4, %r75;
	abs.f32 	%f2, %f4;
	setp.lt.f32 	%p42, %f2, 0f4086232B;
	@%p42 bra 	$L__BB0_19;
	setp.lt.f64 	%p43, %fd29, 0d0000000000000000;
	add.f64 	%fd127, %fd29, 0d7FF0000000000000;
	selp.f64 	%fd139, 0d0000000000000000, %fd127, %p43;
	setp.geu.f32 	%p44, %f2, 0f40874800;
	@%p44 bra 	$L__BB0_19;
	shr.u32 	%r76, %r13, 31;
	add.s32 	%r77, %r13, %r76;
	shr.s32 	%r78, %r77, 1;
	shl.b32 	%r79, %r78, 20;
	add.s32 	%r80, %r15, %r79;
	mov.b64 	%fd128, {%r14, %r80};
	sub.s32 	%r81, %r13, %r78;
	shl.b32 	%r82, %r81, 20;
	add.s32 	%r83, %r82, 1072693248;
	mov.b32 	%r84, 0;
	mov.b64 	%fd129, {%r84, %r83};
	mul.f64 	%fd139, %fd129, %fd128;
$L__BB0_19:
	fma.rn.f64 	%fd135, %fd23, %fd139, %fd21;
	add.s32 	%r88, %r88, 2;
	add.s64 	%rd25, %rd25, 32;
	setp.ne.s32 	%p45, %r88, 8;
	@%p45 bra 	$L__BB0_3;
	mul.f64 	%fd130, %fd4, %fd135;
	mul.wide.u32 	%rd22, %r87, 16;
	add.s64 	%rd24, %rd19, %rd22;
	ld.const.f64 	%fd131, [%rd24+8];
	mul.f64 	%fd132, %fd1, %fd131;
	mul.f64 	%fd133, %fd132, %fd130;
	atom.global.add.f64 	%fd134, [%rd2], %fd133;
	mov.u32 	%r85, %ntid.z;
	mov.u32 	%r86, %nctaid.z;
	mad.lo.s32 	%r87, %r85, %r86, %r87;
	setp.lt.u32 	%p46, %r87, 8;
	@%p46 bra 	$L__BB0_2;
$L__BB0_21:
	ret;

}
	// .globl	_ZN3cub18CUB_300001_SM_10006detail11EmptyKernelIvEEvv
.visible .entry _ZN3cub18CUB_300001_SM_10006detail11EmptyKernelIvEEvv()
{


	ret;

}
.func  (.param .b64 func_retval0) __internal_accurate_pow(
	.param .b64 __internal_accurate_pow_param_0
)
{
	.reg .pred 	%p<8>;
	.reg .b32 	%r<49>;
	.reg .b32 	%f<3>;
	.reg .b64 	%fd<109>;

	ld.param.f64 	%fd10, [__internal_accurate_pow_param_0];
	{
	.reg .b32 %temp; 
	mov.b64 	{%temp, %r46}, %fd10;
	}
	{
	.reg .b32 %temp; 
	mov.b64 	{%r45, %temp}, %fd10;
	}
	shr.u32 	%r47, %r46, 20;
	setp.gt.u32 	%p1, %r46, 1048575;
	@%p1 bra 	$L__BB2_2;
	mul.f64 	%fd11, %fd10, 0d4350000000000000;
	{
	.reg .b32 %temp; 
	mov.b64 	{%temp, %r46}, %fd11;
	}
	{
	.reg .b32 %temp; 
	mov.b64 	{%r45, %temp}, %fd11;
	}
	shr.u32 	%r16, %r46, 20;
	add.s32 	%r47, %r16, -54;
$L__BB2_2:
	add.s32 	%r48, %r47, -1023;
	and.b32  	%r17, %r46, -2146435073;
	or.b32  	%r18, %r17, 1072693248;
	mov.b64 	%fd107, {%r45, %r18};
	setp.lt.u32 	%p2, %r18, 1073127583;
	@%p2 bra 	$L__BB2_4;
	{
	.reg .b32 %temp; 
	mov.b64 	{%r19, %temp}, %fd107;
	}
	{
	.reg .b32 %temp; 
	mov.b64 	{%temp, %r20}, %fd107;
	}
	add.s32 	%r21, %r20, -1048576;
	mov.b64 	%fd107, {%r19, %r21};
	add.s32 	%r48, %r47, -1022;
$L__BB2_4:
	add.f64 	%fd12, %fd107, 0dBFF0000000000000;
	add.f64 	%fd13, %fd107, 0d3FF0000000000000;
	rcp.approx.ftz.f64 	%fd14, %fd13;
	neg.f64 	%fd15, %fd13;
	fma.rn.f64 	%fd16, %fd15, %fd14, 0d3FF0000000000000;
	fma.rn.f64 	%fd17, %fd16, %fd16, %fd16;
	fma.rn.f64 	%fd18, %fd17, %fd14, %fd14;
	mul.f64 	%fd19, %fd12, %fd18;
	fma.rn.f64 	%fd20, %fd12, %fd18, %fd19;
	mul.f64 	%fd21, %fd20, %fd20;
	fma.rn.f64 	%fd22, %fd21, 0d3EB0F5FF7D2CAFE2, 0d3ED0F5D241AD3B5A;
	fma.rn.f64 	%fd23, %fd22, %fd21, 0d3EF3B20A75488A3F;
	fma.rn.f64 	%fd24, %fd23, %fd21, 0d3F1745CDE4FAECD5;
	fma.rn.f64 	%fd25, %fd24, %fd21, 0d3F3C71C7258A578B;
	fma.rn.f64 	%fd26, %fd25, %fd21, 0d3F6249249242B910;
	fma.rn.f64 	%fd27, %fd26, %fd21, 0d3F89999999999DFB;
	sub.f64 	%fd28, %fd12, %fd20;
	add.f64 	%fd29, %fd28, %fd28;
	neg.f64 	%fd30, %fd20;
	fma.rn.f64 	%fd31, %fd30, %fd12, %fd29;
	mul.f64 	%fd32, %fd18, %fd31;
	fma.rn.f64 	%fd33, %fd21, %fd27, 0d3FB5555555555555;
	mov.f64 	%fd34, 0d3FB5555555555555;
	sub.f64 	%fd35, %fd34, %fd33;
	fma.rn.f64 	%fd36, %fd21, %fd27, %fd35;
	add.f64 	%fd37, %fd36, 0dBC46A4CB00B9E7B0;
	add.f64 	%fd38, %fd33, %fd37;
	sub.f64 	%fd39, %fd33, %fd38;
	add.f64 	%fd40, %fd37, %fd39;
	mul.rn.f64 	%fd41, %fd20, %fd20;
	neg.f64 	%fd42, %fd41;
	fma.rn.f64 	%fd43, %fd20, %fd20, %fd42;
	{
	.reg .b32 %temp; 
	mov.b64 	{%r22, %temp}, %fd32;
	}
	{
	.reg .b32 %temp; 
	mov.b64 	{%temp, %r23}, %fd32;
	}
	add.s32 	%r24, %r23, 1048576;
	mov.b64 	%fd44, {%r22, %r24};
	fma.rn.f64 	%fd45, %fd20, %fd44, %fd43;
	mul.rn.f64 	%fd46, %fd41, %fd20;
	neg.f64 	%fd47, %fd46;
	fma.rn.f64 	%fd48, %fd41, %fd20, %fd47;
	fma.rn.f64 	%fd49, %fd41, %fd32, %fd48;
	fma.rn.f64 	%fd50, %fd45, %fd20, %fd49;
	mul.rn.f64 	%fd51, %fd38, %fd46;
	neg.f64 	%fd52, %fd51;
	fma.rn.f64 	%fd53, %fd38, %fd46, %fd52;
	fma.rn.f64 	%fd54, %fd38, %fd50, %fd53;
	fma.rn.f64 	%fd55, %fd40, %fd46, %fd54;
	add.f64 	%fd56, %fd51, %fd55;
	sub.f64 	%fd57, %fd51, %fd56;
	add.f64 	%fd58, %fd55, %fd57;
	add.f64 	%fd59, %fd20, %fd56;
	sub.f64 	%fd60, %fd20, %fd59;
	add.f64 	%fd61, %fd56, %fd60;
	add.f64 	%fd62, %fd58, %fd61;
	add.f64 	%fd63, %fd32, %fd62;
	add.f64 	%fd64, %fd59, %fd63;
	sub.f64 	%fd65, %fd59, %fd64;
	add.f64 	%fd66, %fd63, %fd65;
	xor.b32  	%r25, %r48, -2147483648;
	mov.b32 	%r26, 1127219200;
	mov.b64 	%fd67, {%r25, %r26};
	mov.b32 	%r27, -2147483648;
	mov.b64 	%fd68, {%r27, %r26};
	sub.f64 	%fd69, %fd67, %fd68;
	fma.rn.f64 	%fd70, %fd69, 0d3FE62E42FEFA39EF, %fd64;
	fma.rn.f64 	%fd71, %fd69, 0dBFE62E42FEFA39EF, %fd70;
	sub.f64 	%fd72, %fd71, %fd64;
	sub.f64 	%fd73, %fd66, %fd72;
	fma.rn.f64 	%fd74, %fd69, 0d3C7ABC9E3B39803F, %fd73;
	add.f64 	%fd75, %fd70, %fd74;
	sub.f64 	%fd76, %fd70, %fd75;
	add.f64 	%fd77, %fd74, %fd76;
	mov.f64 	%fd78, 0d4000000000000000;
	{
	.reg .b32 %temp; 
	mov.b64 	{%temp, %r28}, %fd78;
	}
	{
	.reg .b32 %temp; 
	mov.b64 	{%r29, %temp}, %fd78;
	}
	shl.b32 	%r30, %r28, 1;
	setp.gt.u32 	%p3, %r30, -33554433;
	and.b32  	%r31, %r28, -15728641;
	selp.b32 	%r32, %r31, %r28, %p3;
	mov.b64 	%fd79, {%r29, %r32};
	mul.rn.f64 	%fd80, %fd75, %fd79;
	neg.f64 	%fd81, %fd80;
	fma.rn.f64 	%fd82, %fd75, %fd79, %fd81;
	fma.rn.f64 	%fd83, %fd77, %fd79, %fd82;
	add.f64 	%fd4, %fd80, %fd83;
	sub.f64 	%fd84, %fd80, %fd4;
	add.f64 	%fd5, %fd83, %fd84;
	fma.rn.f64 	%fd85, %fd4, 0d3FF71547652B82FE, 0d4338000000000000;
	{
	.reg .b32 %temp; 
	mov.b64 	{%r13, %temp}, %fd85;
	}
	mov.f64 	%fd86, 0dC338000000000000;
	add.rn.f64 	%fd87, %fd85, %fd86;
	fma.rn.f64 	%fd88, %fd87, 0dBFE62E42FEFA39EF, %fd4;
	fma.rn.f64 	%fd89, %fd87, 0dBC7ABC9E3B39803F, %fd88;
	fma.rn.f64 	%fd90, %fd89, 0d3E5ADE1569CE2BDF, 0d3E928AF3FCA213EA;
	fma.rn.f64 	%fd91, %fd90, %fd89, 0d3EC71DEE62401315;
	fma.rn.f64 	%fd92, %fd91, %fd89, 0d3EFA01997C89EB71;
	fma.rn.f64 	%fd93, %fd92, %fd89, 0d3F2A01A014761F65;
	fma.rn.f64 	%fd94, %fd93, %fd89, 0d3F56C16C1852B7AF;
	fma.rn.f64 	%fd95, %fd94, %fd89, 0d3F81111111122322;
	fma.rn.f64 	%fd96, %fd95, %fd89, 0d3FA55555555502A1;
	fma.rn.f64 	%fd97, %fd96, %fd89, 0d3FC5555555555511;
	fma.rn.f64 	%fd98, %fd97, %fd89, 0d3FE000000000000B;
	fma.rn.f64 	%fd99, %fd98, %fd89, 0d3FF0000000000000;
	fma.rn.f64 	%fd100, %fd99, %fd89, 0d3FF0000000000000;
	{
	.reg .b32 %temp; 
	mov.b64 	{%r14, %temp}, %fd100;
	}
	{
	.reg .b32 %temp; 
	mov.b64 	{%temp, %r15}, %fd100;
	}
	shl.b32 	%r33, %r13, 20;
	add.s32 	%r34, %r33, %r15;
	mov.b64 	%fd108, {%r14, %r34};
	{
	.reg .b32 %temp; 
	mov.b64 	{%temp, %r35}, %fd4;
	}
	mov.b32 	%f2, %r35;
	abs.f32 	%f1, %f2;
	setp.lt.f32 	%p4, %f1, 0f4086232B;
	@%p4 bra 	$L__BB2_7;
	setp.lt.f64 	%p5, %fd4, 0d0000000000000000;
	add.f64 	%fd101, %fd4, 0d7FF0000000000000;
	selp.f64 	%fd108, 0d0000000000000000, %fd101, %p5;
	setp.geu.f32 	%p6, %f1, 0f40874800;
	@%p6 bra 	$L__BB2_7;
	shr.u32 	%r36, %r13, 31;
	add.s32 	%r37, %r13, %r36;
	shr.s32 	%r38, %r37, 1;
	shl.b32 	%r39, %r38, 20;
	add.s32 	%r40, %r15, %r39;
	mov.b64 	%fd102, {%r14, %r40};
	sub.s32 	%r41, %r13, %r38;
	shl.b32 	%r42, %r41, 20;
	add.s32 	%r43, %r42, 1072693248;
	mov.b32 	%r44, 0;
	mov.b64 	%fd103, {%r44, %r43};
	mul.f64 	%fd108, %fd103, %fd102;
$L__BB2_7:
	abs.f64 	%fd104, %fd108;
	setp.eq.f64 	%p7, %fd104, 0d7FF0000000000000;
	fma.rn.f64 	%fd105, %fd108, %fd5, %fd108;
	selp.f64 	%fd106, %fd108, %fd105, %p7;
	st.param.f64 	[func_retval0], %fd106;
	ret;

}


// ===== COMPILED SASS (sm_100) =====

	.target	sm_100

	.elftype	@"ET_EXEC"


//--------------------- .note.nv.tkinfo           --------------------------
	.section	.note.nv.tkinfo,"",@"SHT_NOTE"
	.sectionflags	@"SHF_NOTE_NV_TKINFO"
	.tkinfo
        /*0018*/ 	.word	0x00000002
        /*0030*/ 	.string	""
        /*0030*/ 	.string	"ptxas"
        /*0030*/ 	.string	"Cuda compilation tools, release 13.0, V13.0.88"
        /*0030*/ 	.string	"Build cuda_13.0.r13.0/compiler.36424714_0"
        /*0030*/ 	.string	"-arch sm_100 -m 64 "



//--------------------- .note.nv.cuinfo           --------------------------
	.section	.note.nv.cuinfo,"",@"SHT_NOTE"
	.sectionflags	@"SHF_NOTE_NV_CUINFO"
        /*0018*/ 	.short	0x0002
        /*001a*/ 	.short	0x0064
        /*001c*/ 	.short	0x0082
	.zero		2


//--------------------- .nv.info                  --------------------------
	.section	.nv.info,"",@"SHT_CUDA_INFO"
	.align	4


	//----- nvinfo : EIATTR_REGCOUNT
	.align		4
        /*0000*/ 	.byte	0x04, 0x2f
        /*0002*/ 	.short	(.L_46 - .L_45)
	.align		4
.L_45:
        /*0004*/ 	.word	index@(_Z21Discretization_KernelPdS_S_S_)
        /*0008*/ 	.word	0x00000030


	//----- nvinfo : EIATTR_FRAME_SIZE
	.align		4
.L_46:
        /*000c*/ 	.byte	0x04, 0x11
        /*000e*/ 	.short	(.L_48 - .L_47)
	.align		4
.L_47:
        /*0010*/ 	.word	index@($_Z21Discretization_KernelPdS_S_S_$__internal_accurate_pow)
        /*0014*/ 	.word	0x00000000


	//----- nvinfo : EIATTR_FRAME_SIZE
	.align		4
.L_48:
        /*0018*/ 	.byte	0x04, 0x11
        /*001a*/ 	.short	(.L_50 - .L_49)
	.align		4
.L_49:
        /*001c*/ 	.word	index@(_Z21Discretization_KernelPdS_S_S_)
        /*0020*/ 	.word	0x00000000


	//----- nvinfo : EIATTR_REGCOUNT
	.align		4
.L_50:
        /*0024*/ 	.byte	0x04, 0x2f
        /*0026*/ 	.short	(.L_52 - .L_51)
	.align		4
.L_51:
        /*0028*/ 	.word	index@(_ZN3cub18CUB_300001_SM_10006detail11EmptyKernelIvEEvv)
        /*002c*/ 	.word	0x00000004


	//----- nvinfo : EIATTR_FRAME_SIZE
	.align		4
.L_52:
        /*0030*/ 	.byte	0x04, 0x11
        /*0032*/ 	.short	(.L_54 - .L_53)
	.align		4
.L_53:
        /*0034*/ 	.word	index@(_ZN3cub18CUB_300001_SM_10006detail11EmptyKernelIvEEvv)
        /*0038*/ 	.word	0x00000000


	//----- nvinfo : EIATTR_MIN_STACK_SIZE
	.align		4
.L_54:
        /*003c*/ 	.byte	0x04, 0x12
        /*003e*/ 	.short	(.L_56 - .L_55)
	.align		4
.L_55:
        /*0040*/ 	.word	index@(_ZN3cub18CUB_300001_SM_10006detail11EmptyKernelIvEEvv)
        /*0044*/ 	.word	0x00000000


	//----- nvinfo : EIATTR_MIN_STACK_SIZE
	.align		4
.L_56:
        /*0048*/ 	.byte	0x04, 0x12
        /*004a*/ 	.short	(.L_58 - .L_57)
	.align		4
.L_57:
        /*004c*/ 	.word	index@(_Z21Discretization_KernelPdS_S_S_)
        /*0050*/ 	.word	0x00000000
.L_58:


//--------------------- .nv.compat                --------------------------
	.section	.nv.compat,"",@"SHT_CUDA_COMPAT_INFO"
	.align	4
        /*0000*/ 	.byte	0x02, 0x09, 0x00, 0x00, 0x02, 0x02, 0x01, 0x00, 0x02, 0x05, 0x05, 0x00, 0x03, 0x07, 0x01, 0x01
        /*0010*/ 	.byte	0x02, 0x03, 0x00, 0x00, 0x02, 0x06, 0x01, 0x00, 0x04, 0x0b, 0x08, 0x00, 0x01, 0x00, 0x00, 0x00
        /*0020*/ 	.byte	0x00, 0x00, 0x00, 0x00


//--------------------- .nv.info._ZN3cub18CUB_300001_SM_10006detail11EmptyKernelIvEEvv --------------------------
	.section	.nv.info._ZN3cub18CUB_300001_SM_10006detail11EmptyKernelIvEEvv,"",@"SHT_CUDA_INFO"
	.sectionflags	@""
	.align	4


	//----- nvinfo : EIATTR_CUDA_API_VERSION
	.align		4
        /*0000*/ 	.byte	0x04, 0x37
        /*0002*/ 	.short	(.L_60 - .L_59)
.L_59:
        /*0004*/ 	.word	0x00000082


	//----- nvinfo : EIATTR_SPARSE_MMA_MASK
	.align		4
.L_60:
        /*0008*/ 	.byte	0x03, 0x50
        /*000a*/ 	.short	0x0000


	//----- nvinfo : EIATTR_MAXREG_COUNT
	.align		4
        /*000c*/ 	.byte	0x03, 0x1b
        /*000e*/ 	.short	0x00ff


	//----- nvinfo : EIATTR_MERCURY_ISA_VERSION
	.align		4
        /*0010*/ 	.byte	0x03, 0x5f
        /*0012*/ 	.short	0x0101


	//----- nvinfo : EIATTR_VRC_CTA_INIT_COUNT
	.align		4
        /*0014*/ 	.byte	0x02, 0x4a
	.zero		1
	.zero		1


	//----- nvinfo : EIATTR_EXIT_INSTR_OFFSETS
	.align		4
        /*0018*/ 	.byte	0x04, 0x1c
        /*001a*/ 	.short	(.L_62 - .L_61)


	//   ....[0]....
.L_61:
        /*001c*/ 	.word	0x00000010


	//----- nvinfo : EIATTR_SW_WAR
	.align		4
.L_62:
        /*0020*/ 	.byte	0x04, 0x36
        /*0022*/ 	.short	(.L_64 - .L_63)
.L_63:
        /*0024*/ 	.word	0x00000008
.L_64:


//--------------------- .nv.info._Z21Discretization_KernelPdS_S_S_ --------------------------
	.section	.nv.info._Z21Discretization_KernelPdS_S_S_,"",@"SHT_CUDA_INFO"
	.sectionflags	@""
	.align	4


	//----- nvinfo : EIATTR_CUDA_API_VERSION
	.align		4
        /*0000*/ 	.byte	0x04, 0x37
        /*0002*/ 	.short	(.L_66 - .L_65)
.L_65:
        /*0004*/ 	.word	0x00000082


	//----- nvinfo : EIATTR_KPARAM_INFO
	.align		4
.L_66:
        /*0008*/ 	.byte	0x04, 0x17
        /*000a*/ 	.short	(.L_68 - .L_67)
.L_67:
        /*000c*/ 	.word	0x00000000
        /*0010*/ 	.short	0x0003
        /*0012*/ 	.short	0x0018
        /*0014*/ 	.byte	0x00, 0xf5, 0x21, 0x00


	//----- nvinfo : EIATTR_KPARAM_INFO
	.align		4
.L_68:
        /*0018*/ 	.byte	0x04, 0x17
        /*001a*/ 	.short	(.L_70 - .L_69)
.L_69:
        /*001c*/ 	.word	0x00000000
        /*0020*/ 	.short	0x0002
        /*0022*/ 	.short	0x0010
        /*0024*/ 	.byte	0x00, 0xf5, 0x21, 0x00


	//----- nvinfo : EIATTR_KPARAM_INFO
	.align		4
.L_70:
        /*0028*/ 	.byte	0x04, 0x17
        /*002a*/ 	.short	(.L_72 - .L_71)
.L_71:
        /*002c*/ 	.word	0x00000000
        /*0030*/ 	.short	0x0001
        /*0032*/ 	.short	0x0008
        /*0034*/ 	.byte	0x00, 0xf5, 0x21, 0x00


	//----- nvinfo : EIATTR_KPARAM_INFO
	.align		4
.L_72:
        /*0038*/ 	.byte	0x04, 0x17
        /*003a*/ 	.short	(.L_74 - .L_73)
.L_73:
        /*003c*/ 	.word	0x00000000
        /*0040*/ 	.short	0x0000
        /*0042*/ 	.short	0x0000
        /*0044*/ 	.byte	0x00, 0xf5, 0x21, 0x00


	//----- nvinfo : EIATTR_SPARSE_MMA_MASK
	.align		4
.L_74:
        /*0048*/ 	.byte	0x03, 0x50
        /*004a*/ 	.short	0x0000


	//----- nvinfo : EIATTR_MAXREG_COUNT
	.align		4
        /*004c*/ 	.byte	0x03, 0x1b
        /*004e*/ 	.short	0x00ff


	//----- nvinfo : EIATTR_MERCURY_ISA_VERSION
	.align		4
        /*0050*/ 	.byte	0x03, 0x5f
        /*0052*/ 	.short	0x0101


	//----- nvinfo : EIATTR_VRC_CTA_INIT_COUNT
	.align		4
        /*0054*/ 	.byte	0x02, 0x4a
	.zero		1
	.zero		1


	//----- nvinfo : EIATTR_EXIT_INSTR_OFFSETS
	.align		4
        /*0058*/ 	.byte	0x04, 0x1c
        /*005a*/ 	.short	(.L_76 - .L_75)


	//   ....[0]....
.L_75:
        /*005c*/ 	.word	0x000000e0


	//   ....[1]....
        /*0060*/ 	.word	0x00001120


	//----- nvinfo : EIATTR_CRS_STACK_SIZE
	.align		4
.L_76:
        /*0064*/ 	.byte	0x04, 0x1e
        /*0066*/ 	.short	(.L_78 - .L_77)
.L_77:
        /*0068*/ 	.word	0x00000000


	//----- nvinfo : EIATTR_CBANK_PARAM_SIZE
	.align		4
.L_78:
        /*006c*/ 	.byte	0x03, 0x19
        /*006e*/ 	.short	0x0020


	//----- nvinfo : EIATTR_PARAM_CBANK
	.align		4
        /*0070*/ 	.byte	0x04, 0x0a
        /*0072*/ 	.short	(.L_80 - .L_79)
	.align		4
.L_79:
        /*0074*/ 	.word	index@(.nv.constant0._Z21Discretization_KernelPdS_S_S_)
        /*0078*/ 	.short	0x0380
        /*007a*/ 	.short	0x0020


	//----- nvinfo : EIATTR_SW_WAR
	.align		4
.L_80:
        /*007c*/ 	.byte	0x04, 0x36
        /*007e*/ 	.short	(.L_82 - .L_81)
.L_81:
        /*0080*/ 	.word	0x00000008
.L_82:


//--------------------- .nv.callgraph             --------------------------
	.section	.nv.callgraph,"",@"SHT_CUDA_CALLGRAPH"
	.align	4
	.sectionentsize	8
	.align		4
        /*0000*/ 	.word	0x00000000
	.align		4
        /*0004*/ 	.word	0xffffffff
	.align		4
        /*0008*/ 	.word	0x00000000
	.align		4
        /*000c*/ 	.word	0xfffffffe
	.align		4
        /*0010*/ 	.word	0x00000000
	.align		4
        /*0014*/ 	.word	0xfffffffd
	.align		4
        /*0018*/ 	.word	0x00000000
	.align		4
        /*001c*/ 	.word	0xfffffffc


//--------------------- .nv.constant3             --------------------------
	.section	.nv.constant3,"a",@progbits
	.align	8
.nv.constant3:
	.type		Gy,@object
	.size		Gy,(Gx - Gy)
Gy:
        /*0000*/ 	.byte	0xb8, 0xdc, 0x0a, 0xcb, 0xb1, 0xba, 0xee, 0xbf, 0x8c, 0x99, 0xc9, 0x04, 0x1d, 0xea, 0xb9, 0x3f
        /*0010*/ 	.byte	0x40, 0x01, 0x4a, 0xb2, 0x4a, 0x7e, 0xe9, 0xbf, 0xe2, 0xf6, 0x1c, 0x53, 0xfb, 0x76, 0xcc, 0x3f
        /*0020*/ 	.byte	0x21, 0x79, 0x32, 0x58, 0x29, 0xd1, 0xe0, 0xbf, 0x04, 0x5e, 0x25, 0x0a, 0xc5, 0x13, 0xd4, 0x3f
        /*0030*/ 	.byte	0x8e, 0xa4, 0x3c, 0x4f, 0xc9, 0x7a, 0xc7, 0xbf, 0xca, 0x79, 0x19, 0x0b, 0x36, 0x36, 0xd7, 0x3f
        /*0040*/ 	.byte	0x8e, 0xa4, 0x3c, 0x4f, 0xc9, 0x7a, 0xc7, 0x3f, 0xca, 0x79, 0x19, 0x0b, 0x36, 0x36, 0xd7, 0x3f
        /*0050*/ 	.byte	0x21, 0x79, 0x32, 0x58, 0x29, 0xd1, 0xe0, 0x3f, 0x04, 0x5e, 0x25, 0x0a, 0xc5, 0x13, 0xd4, 0x3f
        /*0060*/ 	.byte	0x40, 0x01, 0x4a, 0xb2, 0x4a, 0x7e, 0xe9, 0x3f, 0xe2, 0xf6, 0x1c, 0x53, 0xfb, 0x76, 0xcc, 0x3f
        /*0070*/ 	.byte	0xb8, 0xdc, 0x0a, 0xcb, 0xb1, 0xba, 0xee, 0x3f, 0x8c, 0x99, 0xc9, 0x04, 0x1d, 0xea, 0xb9, 0x3f
	.type		Gx,@object
	.size		Gx,(.L_1 - Gx)
Gx:
        /* <DEDUP_REMOVED lines=8> */
.L_1:


//--------------------- .nv.constant4             --------------------------
	.section	.nv.constant4,"a",@progbits
	.align	8
	.align		8
.nv.constant4:
        /*0000*/ 	.dword	_ZN34_INTERNAL_d368f466_4_k_cu_71b1e6794cuda3std3__45__cpo5beginE
	.align		8
        /*0008*/ 	.dword	_ZN34_INTERNAL_d368f466_4_k_cu_71b1e6794cuda3std3__45__cpo3endE
	.align		8
        /*0010*/ 	.dword	_ZN34_INTERNAL_d368f466_4_k_cu_71b1e6794cuda3std3__45__cpo6cbeginE
	.align		8
        /*0018*/ 	.dword	_ZN34_INTERNAL_d368f466_4_k_cu_71b1e6794cuda3std3__45__cpo4cendE
	.align		8
        /*0020*/ 	.dword	_ZN34_INTERNAL_d368f466_4_k_cu_71b1e6794cuda3std3__45__cpo6rbeginE
	.align		8
        /*0028*/ 	.dword	_ZN34_INTERNAL_d368f466_4_k_cu_71b1e6794cuda3std3__45__cpo4rendE
	.align		8
        /*0030*/ 	.dword	_ZN34_INTERNAL_d368f466_4_k_cu_71b1e6794cuda3std3__45__cpo7crbeginE
	.align		8
        /*0038*/ 	.dword	_ZN34_INTERNAL_d368f466_4_k_cu_71b1e6794cuda3std3__45__cpo5crendE
	.align		8
        /*0040*/ 	.dword	_ZN34_INTERNAL_d368f466_4_k_cu_71b1e6794cuda3std3__436_GLOBAL__N__d368f466_4_k_cu_71b1e6796ignoreE
	.align		8
        /*0048*/ 	.dword	_ZN34_INTERNAL_d368f466_4_k_cu_71b1e6794cuda3std3__419piecewise_constructE
	.align		8
        /*0050*/ 	.dword	_ZN34_INTERNAL_d368f466_4_k_cu_71b1e6794cuda3std3__48in_placeE
	.align		8
        /*0058*/ 	.dword	_ZN34_INTERNAL_d368f466_4_k_cu_71b1e6794cuda3std3__420unreachable_sentinelE
	.align		8
        /*0060*/ 	.dword	_ZN34_INTERNAL_d368f466_4_k_cu_71b1e6794cuda3std3__47nulloptE
	.align		8
        /*0068*/ 	.dword	_ZN34_INTERNAL_d368f466_4_k_cu_71b1e6794cuda3std3__48unexpectE
	.align		8
        /*0070*/ 	.dword	_ZN34_INTERNAL_d368f466_4_k_cu_71b1e6794cuda3std6ranges3__45__cpo4swapE
	.align		8
        /*0078*/ 	.dword	_ZN34_INTERNAL_d368f466_4_k_cu_71b1e6794cuda3std6ranges3__45__cpo9iter_moveE
	.align		8
        /*0080*/ 	.dword	_ZN34_INTERNAL_d368f466_4_k_cu_71b1e6794cuda3std6ranges3__45__cpo5beginE
	.align		8
        /*0088*/ 	.dword	_ZN34_INTERNAL_d368f466_4_k_cu_71b1e6794cuda3std6ranges3__45__cpo3endE
	.align		8
        /*0090*/ 	.dword	_ZN34_INTERNAL_d368f466_4_k_cu_71b1e6794cuda3std6ranges3__45__cpo6cbeginE
	.align		8
        /*0098*/ 	.dword	_ZN34_INTERNAL_d368f466_4_k_cu_71b1e6794cuda3std6ranges3__45__cpo4cendE
	.align		8
        /*00a0*/ 	.dword	_ZN34_INTERNAL_d368f466_4_k_cu_71b1e6794cuda3std6ranges3__45__cpo7advanceE
	.align		8
        /*00a8*/ 	.dword	_ZN34_INTERNAL_d368f466_4_k_cu_71b1e6794cuda3std6ranges3__45__cpo9iter_swapE
	.align		8
        /*00b0*/ 	.dword	_ZN34_INTERNAL_d368f466_4_k_cu_71b1e6794cuda3std6ranges3__45__cpo4nextE
	.align		8
        /*00b8*/ 	.dword	_ZN34_INTERNAL_d368f466_4_k_cu_71b1e6794cuda3std6ranges3__45__cpo4prevE
	.align		8
        /*00c0*/ 	.dword	_ZN34_INTERNAL_d368f466_4_k_cu_71b1e6794cuda3std6ranges3__45__cpo4dataE
	.align		8
        /*00c8*/ 	.dword	_ZN34_INTERNAL_d368f466_4_k_cu_71b1e6794cuda3std6ranges3__45__cpo5cdataE
	.align		8
        /*00d0*/ 	.dword	_ZN34_INTERNAL_d368f466_4_k_cu_71b1e6794cuda3std6ranges3__45__cpo4sizeE
	.align		8
        /*00d8*/ 	.dword	_ZN34_INTERNAL_d368f466_4_k_cu_71b1e6794cuda3std6ranges3__45__cpo5ssizeE
	.align		8
        /*00e0*/ 	.dword	_ZN34_INTERNAL_d368f466_4_k_cu_71b1e6794cuda3std6ranges3__45__cpo8distanceE
	.align		8
        /*00e8*/ 	.dword	_ZN34_INTERNAL_d368f466_4_k_cu_71b1e6796thrust24THRUST_300001_SM_1000_NS8cuda_cub3parE
	.align		8
        /*00f0*/ 	.dword	_ZN34_INTERNAL_d368f466_4_k_cu_71b1e6796thrust24THRUST_300001_SM_1000_NS8cuda_cub10par_nosyncE
	.align		8
        /*00f8*/ 	.dword	_ZN34_INTERNAL_d368f466_4_k_cu_71b1e6796thrust24THRUST_300001_SM_1000_NS6system6detail10sequential3seqE
	.align		8
        /*0100*/ 	.dword	_ZN34_INTERNAL_d368f466_4_k_cu_71b1e6796thrust24THRUST_300001_SM_1000_NS12placeholders2_1E
	.align		8
        /*0108*/ 	.dword	_ZN34_INTERNAL_d368f466_4_k_cu_71b1e6796thrust24THRUST_300001_SM_1000_NS12placeholders2_2E
	.align		8
        /*0110*/ 	.dword	_ZN34_INTERNAL_d368f466_4_k_cu_71b1e6796thrust24THRUST_300001_SM_1000_NS12placeholders2_3E
	.align		8
        /*0118*/ 	.dword	_ZN34_INTERNAL_d368f466_4_k_cu_71b1e6796thrust24THRUST_300001_SM_1000_NS12placeholders2_4E
	.align		8
        /*0120*/ 	.dword	_ZN34_INTERNAL_d368f466_4_k_cu_71b1e6796thrust24THRUST_300001_SM_1000_NS12placeholders2_5E
	.align		8
        /*0128*/ 	.dword	_ZN34_INTERNAL_d368f466_4_k_cu_71b1e6796thrust24THRUST_300001_SM_1000_NS12placeholders2_6E
	.align		8
        /*0130*/ 	.dword	_ZN34_INTERNAL_d368f466_4_k_cu_71b1e6796thrust24THRUST_300001_SM_1000_NS12placeholders2_7E
	.align		8
        /*0138*/ 	.dword	_ZN34_INTERNAL_d368f466_4_k_cu_71b1e6796thrust24THRUST_300001_SM_1000_NS12placeholders2_8E
	.align		8
        /*0140*/ 	.dword	_ZN34_INTERNAL_d368f466_4_k_cu_71b1e6796thrust24THRUST_300001_SM_1000_NS12placeholders2_9E
	.align		8
        /*0148*/ 	.dword	_ZN34_INTERNAL_d368f466_4_k_cu_71b1e6796thrust24THRUST_300001_SM_1000_NS12placeholders3_10E
	.align		8
        /*0150*/ 	.dword	_ZN34_INTERNAL_d368f466_4_k_cu_71b1e6796thrust24THRUST_300001_SM_1000_NS3seqE


//--------------------- .text._ZN3cub18CUB_300001_SM_10006detail11EmptyKernelIvEEvv --------------------------
	.section	.text._ZN3cub18CUB_300001_SM_10006detail11EmptyKernelIvEEvv,"ax",@progbits
	.align	128
        .global         _ZN3cub18CUB_300001_SM_10006detail11EmptyKernelIvEEvv
        .type           _ZN3cub18CUB_300001_SM_10006detail11EmptyKernelIvEEvv,@function
        .size           _ZN3cub18CUB_300001_SM_10006detail11EmptyKernelIvEEvv,(.L_x_18 - _ZN3cub18CUB_300001_SM_10006detail11EmptyKernelIvEEvv)
        .other          _ZN3cub18CUB_300001_SM_10006detail11EmptyKernelIvEEvv,@"STO_CUDA_ENTRY STV_DEFAULT"
_ZN3cub18CUB_300001_SM_10006detail11EmptyKernelIvEEvv:
.text._ZN3cub18CUB_300001_SM_10006detail11EmptyKernelIvEEvv:
[----:B------:R-:W-:Y:S01]  /*0000*/  LDC R1, c[0x0][0x37c] ;  /* 0x0000df00ff017b82 */ /* 0x000fe20000000800 */
[----:B------:R-:W-:Y:S05]  /*0010*/  EXIT ;  /* 0x000000000000794d */ /* 0x000fea0003800000 */
.L_x_0:
[----:B------:R-:W-:-:S00]  /*0020*/  BRA `(.L_x_0) ;  /* 0xfffffffc00fc7947 */ /* 0x000fc0000383ffff */
[----:B------:R-:W-:-:S00]  /*0030*/  NOP ;  /* 0x0000000000007918 */ /* 0x000fc00000000000 */
        /* <DEDUP_REMOVED lines=12> */
.L_x_18:


//--------------------- .text._Z21Discretization_KernelPdS_S_S_ --------------------------
	.section	.text._Z21Discretization_KernelPdS_S_S_,"ax",@progbits
	.align	128
        .global         _Z21Discretization_KernelPdS_S_S_
        .type           _Z21Discretization_KernelPdS_S_S_,@function
        .size           _Z21Discretization_KernelPdS_S_S_,(.L_x_17 - _Z21Discretization_KernelPdS_S_S_)
        .other          _Z21Discretization_KernelPdS_S_S_,@"STO_CUDA_ENTRY STV_DEFAULT"
_Z21Discretization_KernelPdS_S_S_:
.text._Z21Discretization_KernelPdS_S_S_:
[----:B------:R-:W-:Y:S01]  /*0000*/  LDC R1, c[0x0][0x37c] ;  /* 0x0000df00ff017b82 */ /* 0x000fe20000000800 */
[----:B------:R-:W0:Y:S07]  /*0010*/  S2R R17, SR_CTAID.Y ;  /* 0x0000000000117919 */ /* 0x000e2e0000002600 */
[----:B------:R-:W1:Y:S01]  /*0020*/  LDC.64 R2, c[0x0][0x388] ;  /* 0x0000e200ff027b82 */ /* 0x000e620000000a00 */
[----:B------:R-:W2:Y:S01]  /*0030*/  LDCU.64 UR4, c[0x0][0x358] ;  /* 0x00006b00ff0477ac */ /* 0x000ea20008000a00 */
[----:B------:R-:W0:Y:S06]  /*0040*/  S2R R0, SR_TID.Y ;  /* 0x0000000000007919 */ /* 0x000e2c0000002200 */
[----:B------:R-:W2:Y:S02]  /*0050*/  LDC.64 R4, c[0x0][0x398] ;  /* 0x0000e600ff047b82 */ /* 0x000ea40000000a00 */
[----:B--2---:R-:W5:Y:S01]  /*0060*/  LDG.E.64 R4, desc[UR4][R4.64+0x8] ;  /* 0x0000080404047981 */ /* 0x004f62000c1e1b00 */
[----:B0-----:R-:W-:-:S04]  /*0070*/  IMAD R17, R17, 0x10, R0 ;  /* 0x0000001011117824 */ /* 0x001fc800078e0200 */
[----:B-1----:R-:W-:-:S06]  /*0080*/  IMAD.WIDE.U32 R2, R17, 0x8, R2 ;  /* 0x0000000811027825 */ /* 0x002fcc00078e0002 */
[----:B------:R-:W5:Y:S01]  /*0090*/  LDG.E.64 R2, desc[UR4][R2.64] ;  /* 0x0000000402027981 */ /* 0x000f62000c1e1b00 */
[----:B------:R-:W0:Y:S01]  /*00a0*/  S2R R44, SR_CTAID.Z ;  /* 0x00000000002c7919 */ /* 0x000e220000002700 */
[----:B------:R-:W0:Y:S02]  /*00b0*/  S2R R7, SR_TID.Z ;  /* 0x0000000000077919 */ /* 0x000e240000002300 */
[----:B0-----:R-:W-:-:S05]  /*00c0*/  IMAD R44, R44, 0x4, R7 ;  /* 0x000000042c2c7824 */ /* 0x001fca00078e0207 */
[----:B------:R-:W-:-:S13]  /*00d0*/  ISETP.GT.U32.AND P0, PT, R44, 0x7, PT ;  /* 0x000000072c00780c */ /* 0x000fda0003f04070 */
[----:B------:R-:W-:Y:S05]  /*00e0*/  @P0 EXIT ;  /* 0x000000000000094d */ /* 0x000fea0003800000 */
[----:B------:R-:W0:Y:S01]  /*00f0*/  S2R R0, SR_TID.X ;  /* 0x0000000000007919 */ /* 0x000e220000002100 */
[----:B------:R-:W1:Y:S01]  /*0100*/  LDC.64 R8, c[0x0][0x390] ;  /* 0x0000e400ff087b82 */ /* 0x000e620000000a00 */
[C-C-:B-----5:R-:W-:Y:S01]  /*0110*/  DFMA R6, R4.reuse, -0.5, R2.reuse ;  /* 0xbfe000000406782b */ /* 0x160fe20000000002 */
[----:B------:R-:W0:Y:S01]  /*0120*/  S2R R19, SR_CTAID.X ;  /* 0x0000000000137919 */ /* 0x000e220000002500 */
[----:B------:R-:W-:-:S05]  /*0130*/  DFMA R2, R4, 0.5, R2 ;  /* 0x3fe000000402782b */ /* 0x000fca0000000002 */
[----:B------:R-:W2:Y:S03]  /*0140*/  LDC.64 R14, c[0x0][0x380] ;  /* 0x0000e000ff0e7b82 */ /* 0x000ea60000000a00 */
[C-C-:B------:R-:W-:Y:S02]  /*0150*/  DADD R12, -R6.reuse, R2.reuse ;  /* 0x00000000060c7229 */ /* 0x140fe40000000102 */
[----:B------:R-:W-:-:S06]  /*0160*/  DADD R10, R6, R2 ;  /* 0x00000000060a7229 */ /* 0x000fcc0000000002 */
[----:B------:R-:W-:Y:S02]  /*0170*/  DMUL R12, R12, 0.5 ;  /* 0x3fe000000c0c7828 */ /* 0x000fe40000000000 */
[----:B------:R-:W-:Y:S01]  /*0180*/  DMUL R10, R10, 0.5 ;  /* 0x3fe000000a0a7828 */ /* 0x000fe20000000000 */
[----:B0-----:R-:W-:-:S04]  /*0190*/  IMAD R6, R19, 0x10, R0 ;  /* 0x0000001013067824 */ /* 0x001fc800078e0200 */
[----:B------:R-:W-:Y:S02]  /*01a0*/  IMAD R17, R17, 0x100, R6 ;  /* 0x0000010011117824 */ /* 0x000fe400078e0206 */
[----:B--2---:R-:W-:-:S04]  /*01b0*/  IMAD.WIDE R6, R6, 0x8, R14 ;  /* 0x0000000806067825 */ /* 0x004fc800078e020e */
[----:B-1----:R-:W-:-:S07]  /*01c0*/  IMAD.WIDE R8, R17, 0x8, R8 ;  /* 0x0000000811087825 */ /* 0x002fce00078e0208 */
.L_x_14:
[----:B------:R-:W0:Y:S01]  /*01d0*/  LDC.64 R18, c[0x0][0x398] ;  /* 0x0000e600ff127b82 */ /* 0x000e220000000a00 */
[----:B------:R-:W2:Y:S04]  /*01e0*/  LDG.E.64 R2, desc[UR4][R6.64] ;  /* 0x0000000406027981 */ /* 0x000ea8000c1e1b00 */
[----:B0-----:R-:W2:Y:S01]  /*01f0*/  LDG.E.64 R4, desc[UR4][R18.64] ;  /* 0x0000000412047981 */ /* 0x001ea2000c1e1b00 */
[----:B------:R-:W-:Y:S01]  /*0200*/  IMAD.SHL.U32 R0, R44, 0x10, RZ ;  /* 0x000000102c007824 */ /* 0x000fe200078e00ff */
[----:B------:R-:W-:Y:S05]  /*0210*/  YIELD ;  /* 0x0000000000007946 */ /* 0x000fea0003800000 */
[----:B------:R-:W0:Y:S01]  /*0220*/  LDC.64 R16, c[0x3][R0] ;  /* 0x00c0000000107b82 */ /* 0x000e220000000a00 */
[----:B------:R-:W-:Y:S01]  /*0230*/  BSSY.RECONVERGENT B0, `(.L_x_1) ;  /* 0x000000c000007945 */ /* 0x000fe20003800200 */
[----:B------:R-:W-:Y:S01]  /*0240*/  MOV R45, 0x2f0 ;  /* 0x000002f0002d7802 */ /* 0x000fe20000000f00 */
[----:B0-----:R-:W-:-:S08]  /*0250*/  DFMA R16, R12, R16, R10 ;  /* 0x000000100c10722b */ /* 0x001fd0000000000a */
[----:B------:R-:W-:Y:S02]  /*0260*/  DADD R32, -RZ, |R16| ;  /* 0x00000000ff207229 */ /* 0x000fe40000000510 */
[C-C-:B--2---:R-:W-:Y:S02]  /*0270*/  DFMA R14, R4.reuse, -0.5, R2.reuse ;  /* 0xbfe00000040e782b */ /* 0x144fe40000000002 */
[----:B------:R-:W-:-:S08]  /*0280*/  DFMA R2, R4, 0.5, R2 ;  /* 0x3fe000000402782b */ /* 0x000fd00000000002 */
[C-C-:B------:R-:W-:Y:S02]  /*0290*/  DADD R4, -R14.reuse, R2.reuse ;  /* 0x000000000e047229 */ /* 0x140fe40000000102 */
[----:B------:R-:W-:Y:S01]  /*02a0*/  DADD R14, R14, R2 ;  /* 0x000000000e0e7229 */ /* 0x000fe20000000002 */
[----:B------:R-:W-:-:S05]  /*02b0*/  IMAD.MOV.U32 R3, RZ, RZ, R33 ;  /* 0x000000ffff037224 */ /* 0x000fca00078e0021 */
[----:B------:R-:W-:Y:S02]  /*02c0*/  DMUL R4, R4, 0.5 ;  /* 0x3fe0000004047828 */ /* 0x000fe40000000000 */
[----:B------:R-:W-:-:S11]  /*02d0*/  DMUL R14, R14, 0.5 ;  /* 0x3fe000000e0e7828 */ /* 0x000fd60000000000 */
[----:B------:R-:W-:Y:S05]  /*02e0*/  CALL.REL.NOINC `($_Z21Discretization_KernelPdS_S_S_$__internal_accurate_pow) ;  /* 0x0000000c00907944 */ /* 0x000fea0003c00000 */
[----:B------:R-:W-:Y:S05]  /*02f0*/  BSYNC.RECONVERGENT B0 ;  /* 0x0000000000007941 */ /* 0x000fea0003800200 */
.L_x_1:
[C---:B------:R-:W-:Y:S01]  /*0300*/  DADD R18, R16.reuse, 2 ;  /* 0x4000000010127429 */ /* 0x040fe20000000000 */
[----:B------:R-:W-:Y:S01]  /*0310*/  IMAD.MOV.U32 R2, RZ, RZ, RZ ;  /* 0x000000ffff027224 */ /* 0x000fe200078e00ff */
[C---:B------:R-:W-:Y:S02]  /*0320*/  DSETP.NEU.AND P1, PT, R16.reuse, RZ, PT ;  /* 0x000000ff1000722a */ /* 0x040fe40003f2d000 */
[C---:B------:R-:W-:Y:S02]  /*0330*/  DADD R20, R16.reuse, 2 ;  /* 0x4000000010147429 */ /* 0x040fe40000000000 */
[C---:B------:R-:W-:Y:S02]  /*0340*/  DSETP.NAN.AND P3, PT, R16.reuse, R16, PT ;  /* 0x000000101000722a */ /* 0x040fe40003f68000 */
[----:B------:R-:W-:Y:S01]  /*0350*/  FSEL R23, R3, RZ, P1 ;  /* 0x000000ff03177208 */ /* 0x000fe20000800000 */
[C---:B------:R-:W-:Y:S01]  /*0360*/  DSETP.NEU.AND P0, PT, |R16|.reuse, +INF , PT ;  /* 0x7ff000001000742a */ /* 0x040fe20003f0d200 */
[----:B------:R-:W-:Y:S01]  /*0370*/  LOP3.LUT R18, R19, 0x7ff00000, RZ, 0xc0, !PT ;  /* 0x7ff0000013127812 */ /* 0x000fe200078ec0ff */
[----:B------:R-:W-:Y:S01]  /*0380*/  DSETP.NEU.AND P4, PT, R16, 1, PT ;  /* 0x3ff000001000742a */ /* 0x000fe20003f8d000 */
[----:B------:R-:W-:-:S02]  /*0390*/  FSEL R19, R34, RZ, P1 ;  /* 0x000000ff22137208 */ /* 0x000fc40000800000 */
[----:B------:R-:W-:Y:S02]  /*03a0*/  CS2R R16, SRZ ;  /* 0x0000000000107805 */ /* 0x000fe4000001ff00 */
[----:B------:R-:W-:Y:S02]  /*03b0*/  ISETP.NE.OR P1, PT, R18, 0x7ff00000, P3 ;  /* 0x7ff000001200780c */ /* 0x000fe40001f25670 */
[----:B------:R-:W-:Y:S02]  /*03c0*/  FSEL R0, R20, R23, P3 ;  /* 0x0000001714007208 */ /* 0x000fe40001800000 */
[----:B------:R-:W-:Y:S02]  /*03d0*/  FSEL R3, R21, R19, P3 ;  /* 0x0000001315037208 */ /* 0x000fe40001800000 */
[C---:B------:R-:W-:Y:S02]  /*03e0*/  ISETP.NE.XOR P3, PT, R18.reuse, 0x7ff00000, P1 ;  /* 0x7ff000001200780c */ /* 0x040fe40000f65a70 */
[----:B------:R-:W-:-:S02]  /*03f0*/  ISETP.NE.AND P2, PT, R18, 0x7ff00000, PT ;  /* 0x7ff000001200780c */ /* 0x000fc40003f45270 */
[----:B------:R-:W-:Y:S02]  /*0400*/  FSEL R0, R0, RZ, P0 ;  /* 0x000000ff00007208 */ /* 0x000fe40000000000 */
[----:B------:R-:W-:Y:S02]  /*0410*/  FSEL R3, R3, +QNAN , P0 ;  /* 0x7ff0000003037808 */ /* 0x000fe40000000000 */
[----:B------:R-:W-:Y:S02]  /*0420*/  FSEL R20, R20, R23, P3 ;  /* 0x0000001714147208 */ /* 0x000fe40001800000 */
[----:B------:R-:W-:Y:S02]  /*0430*/  FSEL R21, R21, R19, P3 ;  /* 0x0000001315157208 */ /* 0x000fe40001800000 */
[----:B------:R-:W-:Y:S01]  /*0440*/  FSEL R18, R23, R0, P2 ;  /* 0x0000000017127208 */ /* 0x000fe20001000000 */
[----:B------:R-:W-:Y:S01]  /*0450*/  IMAD.MOV.U32 R0, RZ, RZ, 0x90 ;  /* 0x00000090ff007424 */ /* 0x000fe200078e00ff */
[----:B------:R-:W-:-:S02]  /*0460*/  FSEL R3, R19, R3, P2 ;  /* 0x0000000313037208 */ /* 0x000fc40001000000 */
[----:B------:R-:W-:Y:S02]  /*0470*/  @!P1 FSEL R20, R20, RZ, P0 ;  /* 0x000000ff14149208 */ /* 0x000fe40000000000 */
[----:B------:R-:W-:Y:S02]  /*0480*/  @!P1 FSEL R21, R21, +QNAN , P0 ;  /* 0x7ff0000015159808 */ /* 0x000fe40000000000 */
[----:B------:R-:W-:Y:S02]  /*0490*/  FSEL R18, R18, RZ, P4 ;  /* 0x000000ff12127208 */ /* 0x000fe40002000000 */
[----:B------:R-:W-:Y:S02]  /*04a0*/  FSEL R19, R3, 1.875, P4 ;  /* 0x3ff0000003137808 */ /* 0x000fe40002000000 */
[----:B------:R-:W-:Y:S02]  /*04b0*/  FSEL R20, R20, RZ, P4 ;  /* 0x000000ff14147208 */ /* 0x000fe40002000000 */
[----:B------:R-:W-:-:S07]  /*04c0*/  FSEL R21, R21, 1.875, P4 ;  /* 0x3ff0000015157808 */ /* 0x000fce0002000000 */
.L_x_13:
[----:B------:R-:W0:Y:S01]  /*04d0*/  LDC.64 R24, c[0x3][R0+-0x10] ;  /* 0x00fffc0000187b82 */ /* 0x000e220000000a00 */
[----:B------:R-:W-:Y:S01]  /*04e0*/  VIADD R2, R2, 0x2 ;  /* 0x0000000202027836 */ /* 0x000fe20000000000 */
[----:B------:R-:W-:Y:S01]  /*04f0*/  BSSY.RECONVERGENT B0, `(.L_x_2) ;  /* 0x0000008000007945 */ /* 0x000fe20003800200 */
[----:B------:R-:W-:-:S03]  /*0500*/  MOV R45, 0x570 ;  /* 0x00000570002d7802 */ /* 0x000fc60000000f00 */
[----:B------:R-:W-:Y:S02]  /*0510*/  ISETP.NE.AND P0, PT, R2, 0x8, PT ;  /* 0x000000080200780c */ /* 0x000fe40003f05270 */
[----:B------:R1:W2:Y:S01]  /*0520*/  LDC.64 R22, c[0x3][R0+-0x8] ;  /* 0x00fffe0000167b82 */ /* 0x0002a20000000a00 */
[----:B0-----:R-:W-:-:S08]  /*0530*/  DFMA R24, R4, R24, R14 ;  /* 0x000000180418722b */ /* 0x001fd0000000000e */
[----:B------:R-:W-:-:S10]  /*0540*/  DADD R32, -RZ, |R24| ;  /* 0x00000000ff207229 */ /* 0x000fd40000000518 */
[----:B-12---:R-:W-:-:S07]  /*0550*/  IMAD.MOV.U32 R3, RZ, RZ, R33 ;  /* 0x000000ffff037224 */ /* 0x006fce00078e0021 */
[----:B------:R-:W-:Y:S05]  /*0560*/  CALL.REL.NOINC `($_Z21Discretization_KernelPdS_S_S_$__internal_accurate_pow) ;  /* 0x0000000800f07944 */ /* 0x000fea0003c00000 */
[----:B------:R-:W-:Y:S05]  /*0570*/  BSYNC.RECONVERGENT B0 ;  /* 0x0000000000007941 */ /* 0x000fea0003800200 */
.L_x_2:
[C---:B------:R-:W-:Y:S01]  /*0580*/  DADD R26, R24.reuse, 2 ;  /* 0x40000000181a7429 */ /* 0x040fe20000000000 */
[----:B------:R-:W-:Y:S01]  /*0590*/  BSSY.RECONVERGENT B0, `(.L_x_3) ;  /* 0x000000e000007945 */ /* 0x000fe20003800200 */
[C---:B------:R-:W-:Y:S02]  /*05a0*/  DSETP.NEU.AND P2, PT, R24.reuse, RZ, PT ;  /* 0x000000ff1800722a */ /* 0x040fe40003f4d000 */
[----:B------:R-:W-:-:S06]  /*05b0*/  DSETP.NEU.AND P1, PT, R24, 1, PT ;  /* 0x3ff000001800742a */ /* 0x000fcc0003f2d000 */
[----:B------:R-:W-:Y:S02]  /*05c0*/  LOP3.LUT R26, R27, 0x7ff00000, RZ, 0xc0, !PT ;  /* 0x7ff000001b1a7812 */ /* 0x000fe400078ec0ff */
[----:B------:R-:W-:Y:S02]  /*05d0*/  FSEL R27, R34, RZ, P2 ;  /* 0x000000ff221b7208 */ /* 0x000fe40001000000 */
[----:B------:R-:W-:Y:S02]  /*05e0*/  ISETP.NE.AND P3, PT, R26, 0x7ff00000, PT ;  /* 0x7ff000001a00780c */ /* 0x000fe40003f65270 */
[----:B------:R-:W-:-:S11]  /*05f0*/  FSEL R26, R3, RZ, P2 ;  /* 0x000000ff031a7208 */ /* 0x000fd60001000000 */
[----:B------:R-:W-:Y:S05]  /*0600*/  @P3 BRA `(.L_x_4) ;  /* 0x0000000000183947 */ /* 0x000fea0003800000 */
[----:B------:R-:W-:-:S14]  /*0610*/  DSETP.NAN.AND P2, PT, R24, R24, PT ;  /* 0x000000181800722a */ /* 0x000fdc0003f48000 */
[----:B------:R-:W-:Y:S01]  /*0620*/  @P2 DADD R26, R24, 2 ;  /* 0x40000000181a2429 */ /* 0x000fe20000000000 */
[----:B------:R-:W-:Y:S10]  /*0630*/  @P2 BRA `(.L_x_4) ;  /* 0x00000000000c2947 */ /* 0x000ff40003800000 */
[----:B------:R-:W-:-:S14]  /*0640*/  DSETP.NEU.AND P2, PT, |R24|, +INF , PT ;  /* 0x7ff000001800742a */ /* 0x000fdc0003f4d200 */
[----:B------:R-:W-:Y:S02]  /*0650*/  @!P2 IMAD.MOV.U32 R26, RZ, RZ, 0x0 ;  /* 0x00000000ff1aa424 */ /* 0x000fe400078e00ff */
[----:B------:R-:W-:-:S07]  /*0660*/  @!P2 IMAD.MOV.U32 R27, RZ, RZ, 0x7ff00000 ;  /* 0x7ff00000ff1ba424 */ /* 0x000fce00078e00ff */
.L_x_4:
[----:B------:R-:W-:Y:S05]  /*0670*/  BSYNC.RECONVERGENT B0 ;  /* 0x0000000000007941 */ /* 0x000fea0003800200 */
.L_x_3:
[----:B------:R-:W-:Y:S01]  /*0680*/  FSEL R28, R26, RZ, P1 ;  /* 0x000000ff1a1c7208 */ /* 0x000fe20000800000 */
[----:B------:R-:W-:Y:S01]  /*0690*/  IMAD.MOV.U32 R30, RZ, RZ, 0x652b82fe ;  /* 0x652b82feff1e7424 */ /* 0x000fe200078e00ff */
[----:B------:R-:W-:Y:S01]  /*06a0*/  FSEL R29, R27, 1.875, P1 ;  /* 0x3ff000001b1d7808 */ /* 0x000fe20000800000 */
[----:B------:R-:W-:Y:S01]  /*06b0*/  IMAD.MOV.U32 R31, RZ, RZ, 0x3ff71547 ;  /* 0x3ff71547ff1f7424 */ /* 0x000fe200078e00ff */
[----:B------:R-:W-:Y:S01]  /*06c0*/  UMOV UR6, 0xfefa39ef ;  /* 0xfefa39ef00067882 */ /* 0x000fe20000000000 */
[----:B------:R-:W-:Y:S01]  /*06d0*/  UMOV UR7, 0x3fe62e42 ;  /* 0x3fe62e4200077882 */ /* 0x000fe20000000000 */
[----:B------:R-:W0:Y:S01]  /*06e0*/  LDC.64 R32, c[0x3][R0] ;  /* 0x00c0000000207b82 */ /* 0x000e220000000a00 */
[----:B------:R-:W-:Y:S01]  /*06f0*/  BSSY.RECONVERGENT B0, `(.L_x_5) ;  /* 0x000003b000007945 */ /* 0x000fe20003800200 */
[----:B------:R-:W-:-:S08]  /*0700*/  DADD R28, R28, R18 ;  /* 0x000000001c1c7229 */ /* 0x000fd00000000012 */
[----:B------:R-:W-:-:S08]  /*0710*/  DMUL R28, R28, -2 ;  /* 0xc00000001c1c7828 */ /* 0x000fd00000000000 */
[----:B------:R-:W-:Y:S02]  /*0720*/  DFMA R30, R28, R30, 6.75539944105574400000e+15 ;  /* 0x433800001c1e742b */ /* 0x000fe4000000001e */
[----:B------:R-:W-:-:S06]  /*0730*/  FSETP.GEU.AND P1, PT, |R29|, 4.1917929649353027344, PT ;  /* 0x4086232b1d00780b */ /* 0x000fcc0003f2e200 */
[----:B------:R-:W-:-:S08]  /*0740*/  DADD R26, R30, -6.75539944105574400000e+15 ;  /* 0xc33800001e1a7429 */ /* 0x000fd00000000000 */
[----:B------:R-:W-:Y:S01]  /*0750*/  DFMA R24, R26, -UR6, R28 ;  /* 0x800000061a187c2b */ /* 0x000fe2000800001c */
[----:B------:R-:W-:Y:S01]  /*0760*/  UMOV UR6, 0x3b39803f ;  /* 0x3b39803f00067882 */ /* 0x000fe20000000000 */
[----:B------:R-:W-:-:S06]  /*0770*/  UMOV UR7, 0x3c7abc9e ;  /* 0x3c7abc9e00077882 */ /* 0x000fcc0000000000 */
[----:B------:R-:W-:Y:S01]  /*0780*/  DFMA R26, R26, -UR6, R24 ;  /* 0x800000061a1a7c2b */ /* 0x000fe20008000018 */
[----:B------:R-:W-:Y:S01]  /*0790*/  UMOV UR6, 0x69ce2bdf ;  /* 0x69ce2bdf00067882 */ /* 0x000fe20000000000 */
[----:B------:R-:W-:Y:S01]  /*07a0*/  IMAD.MOV.U32 R24, RZ, RZ, -0x35dec16 ;  /* 0xfca213eaff187424 */ /* 0x000fe200078e00ff */
[----:B------:R-:W-:Y:S01]  /*07b0*/  UMOV UR7, 0x3e5ade15 ;  /* 0x3e5ade1500077882 */ /* 0x000fe20000000000 */
[----:B------:R-:W-:-:S06]  /*07c0*/  IMAD.MOV.U32 R25, RZ, RZ, 0x3e928af3 ;  /* 0x3e928af3ff197424 */ /* 0x000fcc00078e00ff */
[----:B------:R-:W-:Y:S01]  /*07d0*/  DFMA R24, R26, UR6, R24 ;  /* 0x000000061a187c2b */ /* 0x000fe20008000018 */
[----:B------:R-:W-:Y:S01]  /*07e0*/  UMOV UR6, 0x62401315 ;  /* 0x6240131500067882 */ /* 0x000fe20000000000 */
[----:B------:R-:W-:-:S06]  /*07f0*/  UMOV UR7, 0x3ec71dee ;  /* 0x3ec71dee00077882 */ /* 0x000fcc0000000000 */
[----:B------:R-:W-:Y:S01]  /*0800*/  DFMA R24, R26, R24, UR6 ;  /* 0x000000061a187e2b */ /* 0x000fe20008000018 */
        /* <DEDUP_REMOVED lines=20> */
[----:B------:R-:W-:-:S08]  /*0950*/  DFMA R24, R26, R24, UR6 ;  /* 0x000000061a187e2b */ /* 0x000fd00008000018 */
[C---:B------:R-:W-:Y:S02]  /*0960*/  DFMA R36, R26.reuse, R24, 1 ;  /* 0x3ff000001a24742b */ /* 0x040fe40000000018 */
[----:B------:R1:W2:Y:S06]  /*0970*/  LDC.64 R24, c[0x3][R0+0x8] ;  /* 0x00c0020000187b82 */ /* 0x0002ac0000000a00 */
[----:B------:R-:W-:Y:S02]  /*0980*/  DFMA R36, R26, R36, 1 ;  /* 0x3ff000001a24742b */ /* 0x000fe40000000024 */
[----:B0-----:R-:W-:-:S08]  /*0990*/  DFMA R26, R4, R32, R14 ;  /* 0x00000020041a722b */ /* 0x001fd0000000000e */
[----:B------:R-:W-:Y:S01]  /*09a0*/  DADD R32, -RZ, |R26| ;  /* 0x00000000ff207229 */ /* 0x000fe2000000051a */
[----:B------:R-:W-:Y:S02]  /*09b0*/  IMAD R35, R30, 0x100000, R37 ;  /* 0x001000001e237824 */ /* 0x000fe400078e0225 */
[----:B------:R-:W-:Y:S01]  /*09c0*/  IMAD.MOV.U32 R34, RZ, RZ, R36 ;  /* 0x000000ffff227224 */ /* 0x000fe200078e0024 */
[----:B-1----:R-:W-:Y:S07]  /*09d0*/  @!P1 BRA `(.L_x_6) ;  /* 0x0000000000309947 */ /* 0x002fee0003800000 */
[----:B------:R-:W-:Y:S01]  /*09e0*/  FSETP.GEU.AND P2, PT, |R29|, 4.2275390625, PT ;  /* 0x408748001d00780b */ /* 0x000fe20003f4e200 */
[C---:B------:R-:W-:Y:S02]  /*09f0*/  DADD R34, R28.reuse, +INF ;  /* 0x7ff000001c227429 */ /* 0x040fe40000000000 */
[----:B------:R-:W-:-:S08]  /*0a00*/  DSETP.GEU.AND P1, PT, R28, RZ, PT ;  /* 0x000000ff1c00722a */ /* 0x000fd00003f2e000 */
[----:B------:R-:W-:Y:S02]  /*0a10*/  FSEL R34, R34, RZ, P1 ;  /* 0x000000ff22227208 */ /* 0x000fe40000800000 */
[----:B------:R-:W-:Y:S02]  /*0a20*/  @!P2 LEA.HI R3, R30, R30, RZ, 0x1 ;  /* 0x0000001e1e03a211 */ /* 0x000fe400078f08ff */
[----:B------:R-:W-:Y:S02]  /*0a30*/  FSEL R35, R35, RZ, P1 ;  /* 0x000000ff23237208 */ /* 0x000fe40000800000 */
[----:B------:R-:W-:-:S05]  /*0a40*/  @!P2 SHF.R.S32.HI R3, RZ, 0x1, R3 ;  /* 0x00000001ff03a819 */ /* 0x000fca0000011403 */
[----:B------:R-:W-:Y:S02]  /*0a50*/  @!P2 IMAD.IADD R28, R30, 0x1, -R3 ;  /* 0x000000011e1ca824 */ /* 0x000fe400078e0a03 */
[----:B------:R-:W-:-:S03]  /*0a60*/  @!P2 IMAD R37, R3, 0x100000, R37 ;  /* 0x001000000325a824 */ /* 0x000fc600078e0225 */
[----:B------:R-:W-:Y:S01]  /*0a70*/  @!P2 LEA R29, R28, 0x3ff00000, 0x14 ;  /* 0x3ff000001c1da811 */ /* 0x000fe200078ea0ff */
[----:B------:R-:W-:-:S06]  /*0a80*/  @!P2 IMAD.MOV.U32 R28, RZ, RZ, RZ ;  /* 0x000000ffff1ca224 */ /* 0x000fcc00078e00ff */
[----:B------:R-:W-:-:S11]  /*0a90*/  @!P2 DMUL R34, R36, R28 ;  /* 0x0000001c2422a228 */ /* 0x000fd60000000000 */
.L_x_6:
[----:B------:R-:W-:Y:S05]  /*0aa0*/  BSYNC.RECONVERGENT B0 ;  /* 0x0000000000007941 */ /* 0x000fea0003800200 */
.L_x_5:
[----:B------:R-:W-:Y:S01]  /*0ab0*/  DFMA R16, R22, R34, R16 ;  /* 0x000000221610722b */ /* 0x000fe20000000010 */
[----:B------:R-:W-:Y:S01]  /*0ac0*/  BSSY.RECONVERGENT B0, `(.L_x_7) ;  /* 0x0000004000007945 */ /* 0x000fe20003800200 */
[----:B------:R-:W-:Y:S01]  /*0ad0*/  IMAD.MOV.U32 R3, RZ, RZ, R33 ;  /* 0x000000ffff037224 */ /* 0x000fe200078e0021 */
[----:B------:R-:W-:-:S08]  /*0ae0*/  MOV R45, 0xb00 ;  /* 0x00000b00002d7802 */ /* 0x000fd00000000f00 */
[----:B--2---:R-:W-:Y:S05]  /*0af0*/  CALL.REL.NOINC `($_Z21Discretization_KernelPdS_S_S_$__internal_accurate_pow) ;  /* 0x00000004008c7944 */ /* 0x004fea0003c00000 */
[----:B------:R-:W-:Y:S05]  /*0b00*/  BSYNC.RECONVERGENT B0 ;  /* 0x0000000000007941 */ /* 0x000fea0003800200 */
.L_x_7:
[C---:B------:R-:W-:Y:S01]  /*0b10*/  DADD R22, R26.reuse, 2 ;  /* 0x400000001a167429 */ /* 0x040fe20000000000 */
[----:B------:R-:W-:Y:S01]  /*0b20*/  BSSY.RECONVERGENT B0, `(.L_x_8) ;  /* 0x000000f000007945 */ /* 0x000fe20003800200 */
[----:B------:R-:W-:-:S08]  /*0b30*/  DSETP.NEU.AND P1, PT, R26, RZ, PT ;  /* 0x000000ff1a00722a */ /* 0x000fd00003f2d000 */
[----:B------:R-:W-:Y:S02]  /*0b40*/  LOP3.LUT R22, R23, 0x7ff00000, RZ, 0xc0, !PT ;  /* 0x7ff0000017167812 */ /* 0x000fe400078ec0ff */
[----:B------:R-:W-:Y:S02]  /*0b50*/  FSEL R23, R34, RZ, P1 ;  /* 0x000000ff22177208 */ /* 0x000fe40000800000 */
[----:B------:R-:W-:Y:S02]  /*0b60*/  ISETP.NE.AND P2, PT, R22, 0x7ff00000, PT ;  /* 0x7ff000001600780c */ /* 0x000fe40003f45270 */
[----:B------:R-:W-:-:S11]  /*0b70*/  FSEL R22, R3, RZ, P1 ;  /* 0x000000ff03167208 */ /* 0x000fd60000800000 */
[----:B------:R-:W-:Y:S05]  /*0b80*/  @P2 BRA `(.L_x_9) ;  /* 0x0000000000202947 */ /* 0x000fea0003800000 */
[----:B------:R-:W-:-:S14]  /*0b90*/  DSETP.NAN.AND P1, PT, R26, R26, PT ;  /* 0x0000001a1a00722a */ /* 0x000fdc0003f28000 */
[----:B------:R-:W-:Y:S05]  /*0ba0*/  @P1 BRA `(.L_x_10) ;  /* 0x0000000000141947 */ /* 0x000fea0003800000 */
[----:B------:R-:W-:-:S14]  /*0bb0*/  DSETP.NEU.AND P1, PT, |R26|, +INF , PT ;  /* 0x7ff000001a00742a */ /* 0x000fdc0003f2d200 */
[----:B------:R-:W-:Y:S05]  /*0bc0*/  @P1 BRA `(.L_x_9) ;  /* 0x0000000000101947 */ /* 0x000fea0003800000 */
[----:B------:R-:W-:Y:S02]  /*0bd0*/  IMAD.MOV.U32 R22, RZ, RZ, 0x0 ;  /* 0x00000000ff167424 */ /* 0x000fe400078e00ff */
[----:B------:R-:W-:Y:S01]  /*0be0*/  IMAD.MOV.U32 R23, RZ, RZ, 0x7ff00000 ;  /* 0x7ff00000ff177424 */ /* 0x000fe200078e00ff */
[----:B------:R-:W-:Y:S06]  /*0bf0*/  BRA `(.L_x_9) ;  /* 0x0000000000047947 */ /* 0x000fec0003800000 */
.L_x_10:
[----:B------:R-:W-:-:S11]  /*0c00*/  DADD R22, R26, 2 ;  /* 0x400000001a167429 */ /* 0x000fd60000000000 */
.L_x_9:
[----:B------:R-:W-:Y:S05]  /*0c10*/  BSYNC.RECONVERGENT B0 ;  /* 0x0000000000007941 */ /* 0x000fea0003800200 */
.L_x_8:
[----:B------:R-:W-:Y:S01]  /*0c20*/  DSETP.NEU.AND P1, PT, R26, 1, PT ;  /* 0x3ff000001a00742a */ /* 0x000fe20003f2d000 */
[----:B------:R-:W-:Y:S01]  /*0c30*/  UMOV UR6, 0xfefa39ef ;  /* 0xfefa39ef00067882 */ /* 0x000fe20000000000 */
[----:B------:R-:W-:Y:S01]  /*0c40*/  IMAD.MOV.U32 R26, RZ, RZ, 0x652b82fe ;  /* 0x652b82feff1a7424 */ /* 0x000fe200078e00ff */
[----:B------:R-:W-:Y:S01]  /*0c50*/  UMOV UR7, 0x3fe62e42 ;  /* 0x3fe62e4200077882 */ /* 0x000fe20000000000 */
[----:B------:R-:W-:Y:S01]  /*0c60*/  IMAD.MOV.U32 R27, RZ, RZ, 0x3ff71547 ;  /* 0x3ff71547ff1b7424 */ /* 0x000fe200078e00ff */
[----:B------:R-:W-:Y:S01]  /*0c70*/  BSSY.RECONVERGENT B0, `(.L_x_11) ;  /* 0x000003b000007945 */ /* 0x000fe20003800200 */
[----:B------:R-:W-:Y:S02]  /*0c80*/  FSEL R22, R22, RZ, P1 ;  /* 0x000000ff16167208 */ /* 0x000fe40000800000 */
[----:B------:R-:W-:-:S06]  /*0c90*/  FSEL R23, R23, 1.875, P1 ;  /* 0x3ff0000017177808 */ /* 0x000fcc0000800000 */
        /* <DEDUP_REMOVED lines=38> */
[----:B------:R-:W-:-:S08]  /*0f00*/  DFMA R30, R28, R30, 1 ;  /* 0x3ff000001c1e742b */ /* 0x000fd0000000001e */
[----:B------:R-:W-:-:S10]  /*0f10*/  DFMA R30, R28, R30, 1 ;  /* 0x3ff000001c1e742b */ /* 0x000fd4000000001e */
[----:B------:R-:W-:Y:S02]  /*0f20*/  IMAD R29, R26, 0x100000, R31 ;  /* 0x001000001a1d7824 */ /* 0x000fe400078e021f */
[----:B------:R-:W-:Y:S01]  /*0f30*/  IMAD.MOV.U32 R28, RZ, RZ, R30 ;  /* 0x000000ffff1c7224 */ /* 0x000fe200078e001e */
[----:B------:R-:W-:Y:S06]  /*0f40*/  @!P1 BRA `(.L_x_12) ;  /* 0x0000000000349947 */ /* 0x000fec0003800000 */
[----:B------:R-:W-:Y:S01]  /*0f50*/  FSETP.GEU.AND P2, PT, |R23|, 4.2275390625, PT ;  /* 0x408748001700780b */ /* 0x000fe20003f4e200 */
[C---:B------:R-:W-:Y:S02]  /*0f60*/  DADD R28, R22.reuse, +INF ;  /* 0x7ff00000161c7429 */ /* 0x040fe40000000000 */
[----:B------:R-:W-:-:S08]  /*0f70*/  DSETP.GEU.AND P1, PT, R22, RZ, PT ;  /* 0x000000ff1600722a */ /* 0x000fd00003f2e000 */
[----:B------:R-:W-:Y:S02]  /*0f80*/  FSEL R28, R28, RZ, P1 ;  /* 0x000000ff1c1c7208 */ /* 0x000fe40000800000 */
[----:B------:R-:W-:Y:S01]  /*0f90*/  @!P2 LEA.HI R3, R26, R26, RZ, 0x1 ;  /* 0x0000001a1a03a211 */ /* 0x000fe200078f08ff */
[----:B------:R-:W-:Y:S01]  /*0fa0*/  @!P2 IMAD.MOV.U32 R22, RZ, RZ, R30 ;  /* 0x000000ffff16a224 */ /* 0x000fe200078e001e */
[----:B------:R-:W-:Y:S02]  /*0fb0*/  FSEL R29, R29, RZ, P1 ;  /* 0x000000ff1d1d7208 */ /* 0x000fe40000800000 */
[----:B------:R-:W-:-:S05]  /*0fc0*/  @!P2 SHF.R.S32.HI R3, RZ, 0x1, R3 ;  /* 0x00000001ff03a819 */ /* 0x000fca0000011403 */
[----:B------:R-:W-:Y:S02]  /*0fd0*/  @!P2 IMAD.IADD R26, R26, 0x1, -R3 ;  /* 0x000000011a1aa824 */ /* 0x000fe400078e0a03 */
[----:B------:R-:W-:-:S03]  /*0fe0*/  @!P2 IMAD R23, R3, 0x100000, R31 ;  /* 0x001000000317a824 */ /* 0x000fc600078e021f */
[----:B------:R-:W-:Y:S01]  /*0ff0*/  @!P2 LEA R27, R26, 0x3ff00000, 0x14 ;  /* 0x3ff000001a1ba811 */ /* 0x000fe200078ea0ff */
[----:B------:R-:W-:-:S06]  /*1000*/  @!P2 IMAD.MOV.U32 R26, RZ, RZ, RZ ;  /* 0x000000ffff1aa224 */ /* 0x000fcc00078e00ff */
[----:B------:R-:W-:-:S11]  /*1010*/  @!P2 DMUL R28, R22, R26 ;  /* 0x0000001a161ca228 */ /* 0x000fd60000000000 */
.L_x_12:
[----:B------:R-:W-:Y:S05]  /*1020*/  BSYNC.RECONVERGENT B0 ;  /* 0x0000000000007941 */ /* 0x000fea0003800200 */
.L_x_11:
[----:B------:R-:W-:Y:S01]  /*1030*/  DFMA R16, R24, R28, R16 ;  /* 0x0000001c1810722b */ /* 0x000fe20000000010 */
[----:B------:R-:W-:Y:S01]  /*1040*/  VIADD R0, R0, 0x20 ;  /* 0x0000002000007836 */ /* 0x000fe20000000000 */
[----:B------:R-:W-:Y:S09]  /*1050*/  @P0 BRA `(.L_x_13) ;  /* 0xfffffff4001c0947 */ /* 0x000ff2000383ffff */
[----:B------:R-:W-:Y:S01]  /*1060*/  UMOV UR6, 0x8 ;  /* 0x0000000800067882 */ /* 0x000fe20000000000 */
[----:B------:R-:W-:Y:S01]  /*1070*/  DMUL R4, R4, R16 ;  /* 0x0000001004047228 */ /* 0x000fe20000000000 */
[----:B------:R-:W-:-:S04]  /*1080*/  LEA R0, R44, UR6, 0x4 ;  /* 0x000000062c007c11 */ /* 0x000fc8000f8e20ff */
[----:B------:R-:W0:Y:S01]  /*1090*/  LDC.64 R2, c[0x3][R0] ;  /* 0x00c0000000027b82 */ /* 0x000e220000000a00 */
[----:B------:R-:W1:Y:S01]  /*10a0*/  LDCU UR6, c[0x0][0x368] ;  /* 0x00006d00ff0677ac */ /* 0x000e620008000800 */
[----:B0-----:R-:W-:-:S08]  /*10b0*/  DMUL R2, R12, R2 ;  /* 0x000000020c027228 */ /* 0x001fd00000000000 */
[----:B------:R-:W-:Y:S01]  /*10c0*/  DMUL R2, R4, R2 ;  /* 0x0000000204027228 */ /* 0x000fe20000000000 */
[----:B------:R-:W1:Y:S06]  /*10d0*/  LDC R5, c[0x0][0x378] ;  /* 0x0000de00ff057b82 */ /* 0x000e6c0000000800 */
[----:B------:R0:W-:Y:S01]  /*10e0*/  REDG.E.ADD.F64.RN.STRONG.GPU desc[UR4][R8.64], R2 ;  /* 0x00000002080079a6 */ /* 0x0001e2000c12ff04 */
[----:B-1----:R-:W-:-:S05]  /*10f0*/  IMAD R44, R5, UR6, R44 ;  /* 0x00000006052c7c24 */ /* 0x002fca000f8e022c */
[----:B------:R-:W-:-:S13]  /*1100*/  ISETP.GE.U32.AND P0, PT, R44, 0x8, PT ;  /* 0x000000082c00780c */ /* 0x000fda0003f06070 */
[----:B0-----:R-:W-:Y:S05]  /*1110*/  @!P0 BRA `(.L_x_14) ;  /* 0xfffffff0002c8947 */ /* 0x001fea000383ffff */
[----:B------:R-:W-:Y:S05]  /*1120*/  EXIT ;  /* 0x000000000000794d */ /* 0x000fea0003800000 */
        .type           $_Z21Discretization_KernelPdS_S_S_$__internal_accurate_pow,@function
        .size           $_Z21Discretization_KernelPdS_S_S_$__internal_accurate_pow,(.L_x_17 - $_Z21Discretization_KernelPdS_S_S_$__internal_accurate_pow)
$_Z21Discretization_KernelPdS_S_S_$__internal_accurate_pow:
[----:B------:R-:W-:Y:S01]  /*1130*/  ISETP.GT.U32.AND P1, PT, R3, 0xfffff, PT ;  /* 0x000fffff0300780c */ /* 0x000fe20003f24070 */
[--C-:B------:R-:W-:Y:S01]  /*1140*/  IMAD.MOV.U32 R33, RZ, RZ, R3.reuse ;  /* 0x000000ffff217224 */ /* 0x100fe200078e0003 */
[----:B------:R-:W-:Y:S01]  /*1150*/  UMOV UR6, 0x7d2cafe2 ;  /* 0x7d2cafe200067882 */ /* 0x000fe20000000000 */
[--C-:B------:R-:W-:Y:S01]  /*1160*/  IMAD.MOV.U32 R30, RZ, RZ, R3.reuse ;  /* 0x000000ffff1e7224 */ /* 0x100fe200078e0003 */
[----:B------:R-:W-:Y:S01]  /*1170*/  UMOV UR7, 0x3eb0f5ff ;  /* 0x3eb0f5ff00077882 */ /* 0x000fe20000000000 */
[----:B------:R-:W-:Y:S01]  /*1180*/  IMAD.MOV.U32 R34, RZ, RZ, 0x41ad3b5a ;  /* 0x41ad3b5aff227424 */ /* 0x000fe200078e00ff */
[----:B------:R-:W-:Y:S01]  /*1190*/  SHF.R.U32.HI R3, RZ, 0x14, R3 ;  /* 0x00000014ff037819 */ /* 0x000fe20000011603 */
[----:B------:R-:W-:Y:S01]  /*11a0*/  IMAD.MOV.U32 R35, RZ, RZ, 0x3ed0f5d2 ;  /* 0x3ed0f5d2ff237424 */ /* 0x000fe200078e00ff */
[----:B------:R-:W-:Y:S01]  /*11b0*/  UMOV UR8, 0x3b39803f ;  /* 0x3b39803f00087882 */ /* 0x000fe20000000000 */
[----:B------:R-:W-:-:S04]  /*11c0*/  UMOV UR9, 0x3c7abc9e ;  /* 0x3c7abc9e00097882 */ /* 0x000fc80000000000 */
[----:B------:R-:W-:-:S10]  /*11d0*/  @!P1 DMUL R28, R32, 1.80143985094819840000e+16 ;  /* 0x43500000201c9828 */ /* 0x000fd40000000000 */
[----:B------:R-:W-:Y:S01]  /*11e0*/  @!P1 IMAD.MOV.U32 R30, RZ, RZ, R29 ;  /* 0x000000ffff1e9224 */ /* 0x000fe200078e001d */
[----:B------:R-:W-:Y:S01]  /*11f0*/  @!P1 LEA.HI R3, R29, 0xffffffca, RZ, 0xc ;  /* 0xffffffca1d039811 */ /* 0x000fe200078f60ff */
[----:B------:R-:W-:-:S03]  /*1200*/  @!P1 IMAD.MOV.U32 R32, RZ, RZ, R28 ;  /* 0x000000ffff209224 */ /* 0x000fc600078e001c */
[----:B------:R-:W-:-:S04]  /*1210*/  LOP3.LUT R30, R30, 0x800fffff, RZ, 0xc0, !PT ;  /* 0x800fffff1e1e7812 */ /* 0x000fc800078ec0ff */
[----:B------:R-:W-:Y:S01]  /*1220*/  LOP3.LUT R33, R30, 0x3ff00000, RZ, 0xfc, !PT ;  /* 0x3ff000001e217812 */ /* 0x000fe200078efcff */
[----:B------:R-:W-:-:S03]  /*1230*/  IMAD.MOV.U32 R30, RZ, RZ, RZ ;  /* 0x000000ffff1e7224 */ /* 0x000fc600078e00ff */
[----:B------:R-:W-:-:S13]  /*1240*/  ISETP.GE.U32.AND P2, PT, R33, 0x3ff6a09f, PT ;  /* 0x3ff6a09f2100780c */ /* 0x000fda0003f46070 */
[----:B------:R-:W-:-:S04]  /*1250*/  @P2 VIADD R31, R33, 0xfff00000 ;  /* 0xfff00000211f2836 */ /* 0x000fc80000000000 */
[----:B------:R-:W-:-:S06]  /*1260*/  @P2 IMAD.MOV.U32 R33, RZ, RZ, R31 ;  /* 0x000000ffff212224 */ /* 0x000fcc00078e001f */
[C---:B------:R-:W-:Y:S02]  /*1270*/  DADD R38, R32.reuse, 1 ;  /* 0x3ff0000020267429 */ /* 0x040fe40000000000 */
[----:B------:R-:W-:-:S04]  /*1280*/  DADD R32, R32, -1 ;  /* 0xbff0000020207429 */ /* 0x000fc80000000000 */
[----:B------:R-:W0:Y:S02]  /*1290*/  MUFU.RCP64H R31, R39 ;  /* 0x00000027001f7308 */ /* 0x000e240000001800 */
[----:B0-----:R-:W-:-:S08]  /*12a0*/  DFMA R36, -R38, R30, 1 ;  /* 0x3ff000002624742b */ /* 0x001fd0000000011e */
[----:B------:R-:W-:-:S08]  /*12b0*/  DFMA R36, R36, R36, R36 ;  /* 0x000000242424722b */ /* 0x000fd00000000024 */
[----:B------:R-:W-:-:S08]  /*12c0*/  DFMA R36, R30, R36, R30 ;  /* 0x000000241e24722b */ /* 0x000fd0000000001e */
[----:B------:R-:W-:-:S08]  /*12d0*/  DMUL R30, R32, R36 ;  /* 0x00000024201e7228 */ /* 0x000fd00000000000 */
[----:B------:R-:W-:-:S08]  /*12e0*/  DFMA R30, R32, R36, R30 ;  /* 0x00000024201e722b */ /* 0x000fd0000000001e */
[----:B------:R-:W-:-:S08]  /*12f0*/  DMUL R42, R30, R30 ;  /* 0x0000001e1e2a7228 */ /* 0x000fd00000000000 */
[----:B------:R-:W-:Y:S01]  /*1300*/  DFMA R34, R42, UR6, R34 ;  /* 0x000000062a227c2b */ /* 0x000fe20008000022 */
[----:B------:R-:W-:Y:S01]  /*1310*/  UMOV UR6, 0x75488a3f ;  /* 0x75488a3f00067882 */ /* 0x000fe20000000000 */
[----:B------:R-:W-:-:S06]  /*1320*/  UMOV UR7, 0x3ef3b20a ;  /* 0x3ef3b20a00077882 */ /* 0x000fcc0000000000 */
[----:B------:R-:W-:Y:S01]  /*1330*/  DFMA R40, R42, R34, UR6 ;  /* 0x000000062a287e2b */ /* 0x000fe20008000022 */
[----:B------:R-:W-:Y:S01]  /*1340*/  UMOV UR6, 0xe4faecd5 ;  /* 0xe4faecd500067882 */ /* 0x000fe20000000000 */
[----:B------:R-:W-:Y:S01]  /*1350*/  UMOV UR7, 0x3f1745cd ;  /* 0x3f1745cd00077882 */ /* 0x000fe20000000000 */
[----:B------:R-:W-:-:S05]  /*1360*/  DADD R34, R32, -R30 ;  /* 0x0000000020227229 */ /* 0x000fca000000081e */
[----:B------:R-:W-:Y:S01]  /*1370*/  DFMA R40, R42, R40, UR6 ;  /* 0x000000062a287e2b */ /* 0x000fe20008000028 */
[----:B------:R-:W-:Y:S01]  /*1380*/  UMOV UR6, 0x258a578b ;  /* 0x258a578b00067882 */ /* 0x000fe20000000000 */
[----:B------:R-:W-:Y:S01]  /*1390*/  UMOV UR7, 0x3f3c71c7 ;  /* 0x3f3c71c700077882 */ /* 0x000fe20000000000 */
[----:B------:R-:W-:-:S05]  /*13a0*/  DADD R34, R34, R34 ;  /* 0x0000000022227229 */ /* 0x000fca0000000022 */
[----:B------:R-:W-:Y:S01]  /*13b0*/  DFMA R40, R42, R40, UR6 ;  /* 0x000000062a287e2b */ /* 0x000fe20008000028 */
[----:B------:R-:W-:Y:S01]  /*13c0*/  UMOV UR6, 0x9242b910 ;  /* 0x9242b91000067882 */ /* 0x000fe20000000000 */
[----:B------:R-:W-:Y:S01]  /*13d0*/  UMOV UR7, 0x3f624924 ;  /* 0x3f62492400077882 */ /* 0x000fe20000000000 */
[----:B------:R-:W-:-:S05]  /*13e0*/  DFMA R34, R32, -R30, R34 ;  /* 0x8000001e2022722b */ /* 0x000fca0000000022 */
[----:B------:R-:W-:Y:S01]  /*13f0*/  DFMA R40, R42, R40, UR6 ;  /* 0x000000062a287e2b */ /* 0x000fe20008000028 */
[----:B------:R-:W-:Y:S01]  /*1400*/  UMOV UR6, 0x99999dfb ;  /* 0x99999dfb00067882 */ /* 0x000fe20000000000 */
[----:B------:R-:W-:Y:S01]  /*1410*/  UMOV UR7, 0x3f899999 ;  /* 0x3f89999900077882 */ /* 0x000fe20000000000 */
[----:B------:R-:W-:Y:S02]  /*1420*/  DMUL R34, R36, R34 ;  /* 0x0000002224227228 */ /* 0x000fe40000000000 */
[----:B------:R-:W-:-:S03]  /*1430*/  DMUL R36, R30, R30 ;  /* 0x0000001e1e247228 */ /* 0x000fc60000000000 */
[----:B------:R-:W-:Y:S01]  /*1440*/  DFMA R40, R42, R40, UR6 ;  /* 0x000000062a287e2b */ /* 0x000fe20008000028 */
[----:B------:R-:W-:Y:S01]  /*1450*/  UMOV UR6, 0x55555555 ;  /* 0x5555555500067882 */ /* 0x000fe20000000000 */
[----:B------:R-:W-:-:S03]  /*1460*/  UMOV UR7, 0x3fb55555 ;  /* 0x3fb5555500077882 */ /* 0x000fc60000000000 */
[----:B------:R-:W-:-:S03]  /*1470*/  DMUL R28, R30, R36 ;  /* 0x000000241e1c7228 */ /* 0x000fc60000000000 */
[----:B------:R-:W-:-:S08]  /*1480*/  DFMA R32, R42, R40, UR6 ;  /* 0x000000062a207e2b */ /* 0x000fd00008000028 */
[----:B------:R-:W-:Y:S01]  /*1490*/  DADD R38, -R32, UR6 ;  /* 0x0000000620267e29 */ /* 0x000fe20008000100 */
[----:B------:R-:W-:Y:S01]  /*14a0*/  UMOV UR6, 0xb9e7b0 ;  /* 0x00b9e7b000067882 */ /* 0x000fe20000000000 */
[----:B------:R-:W-:-:S06]  /*14b0*/  UMOV UR7, 0x3c46a4cb ;  /* 0x3c46a4cb00077882 */ /* 0x000fcc0000000000 */
[----:B------:R-:W-:Y:S02]  /*14c0*/  DFMA R38, R42, R40, R38 ;  /* 0x000000282a26722b */ /* 0x000fe40000000026 */
[----:B------:R-:W-:Y:S01]  /*14d0*/  DFMA R40, R30, R30, -R36 ;  /* 0x0000001e1e28722b */ /* 0x000fe20000000824 */
[----:B------:R-:W-:Y:S02]  /*14e0*/  VIADD R43, R35, 0x100000 ;  /* 0x00100000232b7836 */ /* 0x000fe40000000000 */
[----:B------:R-:W-:-:S06]  /*14f0*/  IMAD.MOV.U32 R42, RZ, RZ, R34 ;  /* 0x000000ffff2a7224 */ /* 0x000fcc00078e0022 */
[----:B------:R-:W-:Y:S02]  /*1500*/  DFMA R40, R30, R42, R40 ;  /* 0x0000002a1e28722b */ /* 0x000fe40000000028 */
[----:B------:R-:W-:Y:S01]  /*1510*/  DADD R42, R38, -UR6 ;  /* 0x80000006262a7e29 */ /* 0x000fe20008000000 */
[----:B------:R-:W-:Y:S01]  /*1520*/  UMOV UR6, 0x80000000 ;  /* 0x8000000000067882 */ /* 0x000fe20000000000 */
[----:B------:R-:W-:Y:S01]  /*1530*/  DFMA R38, R30, R36, -R28 ;  /* 0x000000241e26722b */ /* 0x000fe2000000081c */
[----:B------:R-:W-:-:S07]  /*1540*/  UMOV UR7, 0x43300000 ;  /* 0x4330000000077882 */ /* 0x000fce0000000000 */
[----:B------:R-:W-:Y:S02]  /*1550*/  DFMA R38, R34, R36, R38 ;  /* 0x000000242226722b */ /* 0x000fe40000000026 */
[----:B------:R-:W-:-:S06]  /*1560*/  DADD R36, R32, R42 ;  /* 0x0000000020247229 */ /* 0x000fcc000000002a */
[----:B------:R-:W-:Y:S02]  /*1570*/  DFMA R38, R30, R40, R38 ;  /* 0x000000281e26722b */ /* 0x000fe40000000026 */
[----:B------:R-:W-:Y:S02]  /*1580*/  DADD R40, R32, -R36 ;  /* 0x0000000020287229 */ /* 0x000fe40000000824 */
[----:B------:R-:W-:-:S06]  /*1590*/  DMUL R32, R36, R28 ;  /* 0x0000001c24207228 */ /* 0x000fcc0000000000 */
[----:B------:R-:W-:Y:S02]  /*15a0*/  DADD R42, R42, R40 ;  /* 0x000000002a2a7229 */ /* 0x000fe40000000028 */
[----:B------:R-:W-:-:S08]  /*15b0*/  DFMA R40, R36, R28, -R32 ;  /* 0x0000001c2428722b */ /* 0x000fd00000000820 */
[----:B------:R-:W-:-:S08]  /*15c0*/  DFMA R38, R36, R38, R40 ;  /* 0x000000262426722b */ /* 0x000fd00000000028 */
[----:B------:R-:W-:-:S08]  /*15d0*/  DFMA R42, R42, R28, R38 ;  /* 0x0000001c2a2a722b */ /* 0x000fd00000000026 */
[----:B------:R-:W-:-:S08]  /*15e0*/  DADD R36, R32, R42 ;  /* 0x0000000020247229 */ /* 0x000fd0000000002a */
[--C-:B------:R-:W-:Y:S02]  /*15f0*/  DADD R28, R30, R36.reuse ;  /* 0x000000001e1c7229 */ /* 0x100fe40000000024 */
[----:B------:R-:W-:-:S06]  /*1600*/  DADD R32, R32, -R36 ;  /* 0x0000000020207229 */ /* 0x000fcc0000000824 */
[----:B------:R-:W-:Y:S02]  /*1610*/  DADD R30, R30, -R28 ;  /* 0x000000001e1e7229 */ /* 0x000fe4000000081c */
[----:B------:R-:W-:-:S06]  /*1620*/  DADD R32, R42, R32 ;  /* 0x000000002a207229 */ /* 0x000fcc0000000020 */
[----:B------:R-:W-:-:S08]  /*1630*/  DADD R30, R36, R30 ;  /* 0x00000000241e7229 */ /* 0x000fd0000000001e */
[----:B------:R-:W-:Y:S01]  /*1640*/  DADD R30, R32, R30 ;  /* 0x00000000201e7229 */ /* 0x000fe2000000001e */
[C---:B------:R-:W-:Y:S02]  /*1650*/  VIADD R32, R3.reuse, 0xfffffc01 ;  /* 0xfffffc0103207836 */ /* 0x040fe40000000000 */
[----:B------:R-:W-:-:S05]  /*1660*/  @P2 VIADD R32, R3, 0xfffffc02 ;  /* 0xfffffc0203202836 */ /* 0x000fca0000000000 */
[----:B------:R-:W-:Y:S01]  /*1670*/  DADD R36, R34, R30 ;  /* 0x0000000022247229 */ /* 0x000fe2000000001e */
[----:B------:R-:W-:Y:S01]  /*1680*/  LOP3.LUT R30, R32, 0x80000000, RZ, 0x3c, !PT ;  /* 0x80000000201e7812 */ /* 0x000fe200078e3cff */
[----:B------:R-:W-:-:S06]  /*1690*/  IMAD.MOV.U32 R31, RZ, RZ, 0x43300000 ;  /* 0x43300000ff1f7424 */ /* 0x000fcc00078e00ff */
[----:B------:R-:W-:Y:S02]  /*16a0*/  DADD R34, R28, R36 ;  /* 0x000000001c227229 */ /* 0x000fe40000000024 */
[----:B------:R-:W-:Y:S01]  /*16b0*/  DADD R30, R30, -UR6 ;  /* 0x800000061e1e7e29 */ /* 0x000fe20008000000 */
[----:B------:R-:W-:Y:S01]  /*16c0*/  UMOV UR6, 0xfefa39ef ;  /* 0xfefa39ef00067882 */ /* 0x000fe20000000000 */
[----:B------:R-:W-:-:S04]  /*16d0*/  UMOV UR7, 0x3fe62e42 ;  /* 0x3fe62e4200077882 */ /* 0x000fc80000000000 */
[--C-:B------:R-:W-:Y:S02]  /*16e0*/  DADD R38, R28, -R34.reuse ;  /* 0x000000001c267229 */ /* 0x100fe40000000822 */
[----:B------:R-:W-:-:S06]  /*16f0*/  DFMA R32, R30, UR6, R34 ;  /* 0x000000061e207c2b */ /* 0x000fcc0008000022 */
[----:B------:R-:W-:Y:S02]  /*1700*/  DADD R38, R36, R38 ;  /* 0x0000000024267229 */ /* 0x000fe40000000026 */
[----:B------:R-:W-:-:S08]  /*1710*/  DFMA R28, R30, -UR6, R32 ;  /* 0x800000061e1c7c2b */ /* 0x000fd00008000020 */
[----:B------:R-:W-:-:S08]  /*1720*/  DADD R28, -R34, R28 ;  /* 0x00000000221c7229 */ /* 0x000fd0000000011c */
[----:B------:R-:W-:-:S08]  /*1730*/  DADD R28, R38, -R28 ;  /* 0x00000000261c7229 */ /* 0x000fd0000000081c */
[----:B------:R-:W-:-:S08]  /*1740*/  DFMA R30, R30, UR8, R28 ;  /* 0x000000081e1e7c2b */ /* 0x000fd0000800001c */
[----:B------:R-:W-:-:S08]  /*1750*/  DADD R28, R32, R30 ;  /* 0x00000000201c7229 */ /* 0x000fd0000000001e */
[----:B------:R-:W-:Y:S02]  /*1760*/  DADD R32, R32, -R28 ;  /* 0x0000000020207229 */ /* 0x000fe4000000081c */
[----:B------:R-:W-:-:S06]  /*1770*/  DMUL R38, R28, 2 ;  /* 0x400000001c267828 */ /* 0x000fcc0000000000 */
[----:B------:R-:W-:Y:S02]  /*1780*/  DADD R32, R30, R32 ;  /* 0x000000001e207229 */ /* 0x000fe40000000020 */
[----:B------:R-:W-:Y:S01]  /*1790*/  DFMA R36, R28, 2, -R38 ;  /* 0x400000001c24782b */ /* 0x000fe20000000826 */
[----:B------:R-:W-:Y:S02]  /*17a0*/  IMAD.MOV.U32 R30, RZ, RZ, 0x652b82fe ;  /* 0x652b82feff1e7424 */ /* 0x000fe400078e00ff */
[----:B------:R-:W-:-:S05]  /*17b0*/  IMAD.MOV.U32 R31, RZ, RZ, 0x3ff71547 ;  /* 0x3ff71547ff1f7424 */ /* 0x000fca00078e00ff */
[----:B------:R-:W-:-:S08]  /*17c0*/  DFMA R36, R32, 2, R36 ;  /* 0x400000002024782b */ /* 0x000fd00000000024 */
[----:B------:R-:W-:-:S08]  /*17d0*/  DADD R28, R38, R36 ;  /* 0x00000000261c7229 */ /* 0x000fd00000000024 */
[----:B------:R-:W-:Y:S02]  /*17e0*/  DFMA R30, R28, R30, 6.75539944105574400000e+15 ;  /* 0x433800001c1e742b */ /* 0x000fe4000000001e */
[----:B------:R-:W-:Y:S01]  /*17f0*/  FSETP.GEU.AND P1, PT, |R29|, 4.1917929649353027344, PT ;  /* 0x4086232b1d00780b */ /* 0x000fe20003f2e200 */
[----:B------:R-:W-:-:S05]  /*1800*/  DADD R38, R38, -R28 ;  /* 0x0000000026267229 */ /* 0x000fca000000081c */
[----:B------:R-:W-:-:S03]  /*1810*/  DADD R32, R30, -6.75539944105574400000e+15 ;  /* 0xc33800001e207429 */ /* 0x000fc60000000000 */
[----:B------:R-:W-:-:S05]  /*1820*/  DADD R36, R36, R38 ;  /* 0x0000000024247229 */ /* 0x000fca0000000026 */
        /* <DEDUP_REMOVED lines=50> */
.L_x_15:
[----:B------:R-:W-:Y:S01]  /*1b50*/  DFMA R36, R36, R34, R34 ;  /* 0x000000222424722b */ /* 0x000fe20000000022 */
[----:B------:R-:W-:Y:S01]  /*1b60*/  IMAD.MOV.U32 R28, RZ, RZ, R45 ;  /* 0x000000ffff1c7224 */ /* 0x000fe200078e002d */
[----:B------:R-:W-:Y:S01]  /*1b70*/  DSETP.NEU.AND P1, PT, |R34|, +INF , PT ;  /* 0x7ff000002200742a */ /* 0x000fe20003f2d200 */
[----:B------:R-:W-:-:S07]  /*1b80*/  IMAD.MOV.U32 R29, RZ, RZ, 0x0 ;  /* 0x00000000ff1d7424 */ /* 0x000fce00078e00ff */
[----:B------:R-:W-:Y:S02]  /*1b90*/  FSEL R3, R34, R36, !P1 ;  /* 0x0000002422037208 */ /* 0x000fe40004800000 */
[----:B------:R-:W-:Y:S01]  /*1ba0*/  FSEL R34, R35, R37, !P1 ;  /* 0x0000002523227208 */ /* 0x000fe20004800000 */
[----:B------:R-:W-:Y:S06]  /*1bb0*/  RET.REL.NODEC R28 `(_Z21Discretization_KernelPdS_S_S_) ;  /* 0xffffffe41c107950 */ /* 0x000fec0003c3ffff */
.L_x_16:
        /* <DEDUP_REMOVED lines=12> */
.L_x_17:


//--------------------- .nv.shared.reserved.0     --------------------------
	.section	.nv.shared.reserved.0,"aw",@nobits
	.weak		__nv_reservedSMEM_offset_0_alias
	.size		__nv_reservedSMEM_offset_0_alias, 0, 64
	.other		__nv_reservedSMEM_offset_0_alias,@"STO_CUDA_RESERVED_SHARED STV_DEFAULT"
__nv_reservedSMEM_offset_0_alias:
	.zero		0
	.zero		64


//--------------------- .nv.global                --------------------------
	.section	.nv.global,"aw",@nobits
.nv.global:
	.type		_ZN34_INTERNAL_d368f466_4_k_cu_71b1e6796thrust24THRUST_300001_SM_1000_NS3seqE,@object
	.size		_ZN34_INTERNAL_d368f466_4_k_cu_71b1e6796thrust24THRUST_300001_SM_1000_NS3seqE,(_ZN34_INTERNAL_d368f466_4_k_cu_71b1e6794cuda3std3__48in_placeE - _ZN34_INTERNAL_d368f466_4_k_cu_71b1e6796thrust24THRUST_300001_SM_1000_NS3seqE)
_ZN34_INTERNAL_d368f466_4_k_cu_71b1e6796thrust24THRUST_300001_SM_1000_NS3seqE:
	.zero		1
	.type		_ZN34_INTERNAL_d368f466_4_k_cu_71b1e6794cuda3std3__48in_placeE,@object
	.size		_ZN34_INTERNAL_d368f466_4_k_cu_71b1e6794cuda3std3__48in_placeE,(_ZN34_INTERNAL_d368f466_4_k_cu_71b1e6794cuda3std6ranges3__45__cpo4sizeE - _ZN34_INTERNAL_d368f466_4_k_cu_71b1e6794cuda3std3__48in_placeE)
_ZN34_INTERNAL_d368f466_4_k_cu_71b1e6794cuda3std3__48in_placeE:
	.zero		1
	.type		_ZN34_INTERNAL_d368f466_4_k_cu_71b1e6794cuda3std6ranges3__45__cpo4sizeE,@object
	.size		_ZN34_INTERNAL_d368f466_4_k_cu_71b1e6794cuda3std6ranges3__45__cpo4sizeE,(_ZN34_INTERNAL_d368f466_4_k_cu_71b1e6796thrust24THRUST_300001_SM_1000_NS12placeholders2_3E - _ZN34_INTERNAL_d368f466_4_k_cu_71b1e6794cuda3std6ranges3__45__cpo4sizeE)
_ZN34_INTERNAL_d368f466_4_k_cu_71b1e6794cuda3std6ranges3__45__cpo4sizeE:
	.zero		1
	.type		_ZN34_INTERNAL_d368f466_4_k_cu_71b1e6796thrust24THRUST_300001_SM_1000_NS12placeholders2_3E,@object
	.size		_ZN34_INTERNAL_d368f466_4_k_cu_71b1e6796thrust24THRUST_300001_SM_1000_NS12placeholders2_3E,(_ZN34_INTERNAL_d368f466_4_k_cu_71b1e6794cuda3std3__45__cpo6cbeginE - _ZN34_INTERNAL_d368f466_4_k_cu_71b1e6796thrust24THRUST_300001_SM_1000_NS12placeholders2_3E)
_ZN34_INTERNAL_d368f466_4_k_cu_71b1e6796thrust24THRUST_300001_SM_1000_NS12placeholders2_3E:
	.zero		1
	.type		_ZN34_INTERNAL_d368f466_4_k_cu_71b1e6794cuda3std3__45__cpo6cbeginE,@object
	.size		_ZN34_INTERNAL_d368f466_4_k_cu_71b1e6794cuda3std3__45__cpo6cbeginE,(_ZN34_INTERNAL_d368f466_4_k_cu_71b1e6794cuda3std6ranges3__45__cpo6cbeginE - _ZN34_INTERNAL_d368f466_4_k_cu_71b1e6794cuda3std3__45__cpo6cbeginE)
_ZN34_INTERNAL_d368f466_4_k_cu_71b1e6794cuda3std3__45__cpo6cbeginE:
	.zero		1
	.type		_ZN34_INTERNAL_d368f466_4_k_cu_71b1e6794cuda3std6ranges3__45__cpo6cbeginE,@object
	.size		_ZN34_INTERNAL_d368f466_4_k_cu_71b1e6794cuda3std6ranges3__45__cpo6cbeginE,(_ZN34_INTERNAL_d368f466_4_k_cu_71b1e6796thrust24THRUST_300001_SM_1000_NS12placeholders2_7E - _ZN34_INTERNAL_d368f466_4_k_cu_71b1e6794cuda3std6ranges3__45__cpo6cbeginE)
_ZN34_INTERNAL_d368f466_4_k_cu_71b1e6794cuda3std6ranges3__45__cpo6cbeginE:
	.zero		1
	.type		_ZN34_INTERNAL_d368f466_4_k_cu_71b1e6796thrust24THRUST_300001_SM_1000_NS12placeholders2_7E,@object
	.size		_ZN34_INTERNAL_d368f466_4_k_cu_71b1e6796thrust24THRUST_300001_SM_1000_NS12placeholders2_7E,(_ZN34_INTERNAL_d368f466_4_k_cu_71b1e6794cuda3std3__45__cpo7crbeginE - _ZN34_INTERNAL_d368f466_4_k_cu_71b1e6796thrust24THRUST_300001_SM_1000_NS12placeholders2_7E)
_ZN34_INTERNAL_d368f466_4_k_cu_71b1e6796thrust24THRUST_300001_SM_1000_NS12placeholders2_7E:
	.zero		1
	.type		_ZN34_INTERNAL_d368f466_4_k_cu_71b1e6794cuda3std3__45__cpo7crbeginE,@object
	.size		_ZN34_INTERNAL_d368f466_4_k_cu_71b1e6794cuda3std3__45__cpo7crbeginE,(_ZN34_INTERNAL_d368f466_4_k_cu_71b1e6794cuda3std6ranges3__45__cpo4nextE - _ZN34_INTERNAL_d368f466_4_k_cu_71b1e6794cuda3std3__45__cpo7crbeginE)
_ZN34_INTERNAL_d368f466_4_k_cu_71b1e6794cuda3std3__45__cpo7crbeginE:
	.zero		1
	.type		_ZN34_INTERNAL_d368f466_4_k_cu_71b1e6794cuda3std6ranges3__45__cpo4nextE,@object
	.size		_ZN34_INTERNAL_d368f466_4_k_cu_71b1e6794cuda3std6ranges3__45__cpo4nextE,(_ZN34_INTERNAL_d368f466_4_k_cu_71b1e6794cuda3std6ranges3__45__cpo4swapE - _ZN34_INTERNAL_d368f466_4_k_cu_71b1e6794cuda3std6ranges3__45__cpo4nextE)
_ZN34_INTERNAL_d368f466_4_k_cu_71b1e6794cuda3std6ranges3__45__cpo4nextE:
	.zero		1
	.type		_ZN34_INTERNAL_d368f466_4_k_cu_71b1e6794cuda3std6ranges3__45__cpo4swapE,@object
	.size		_ZN34_INTERNAL_d368f466_4_k_cu_71b1e6794cuda3std6ranges3__45__cpo4swapE,(_ZN34_INTERNAL_d368f466_4_k_cu_71b1e6796thrust24THRUST_300001_SM_1000_NS8cuda_cub10par_nosyncE - _ZN34_INTERNAL_d368f466_4_k_cu_71b1e6794cuda3std6ranges3__45__cpo4swapE)
_ZN34_INTERNAL_d368f466_4_k_cu_71b1e6794cuda3std6ranges3__45__cpo4swapE:
	.zero		1
	.type		_ZN34_INTERNAL_d368f466_4_k_cu_71b1e6796thrust24THRUST_300001_SM_1000_NS8cuda_cub10par_nosyncE,@object
	.size		_ZN34_INTERNAL_d368f466_4_k_cu_71b1e6796thrust24THRUST_300001_SM_1000_NS8cuda_cub10par_nosyncE,(_ZN34_INTERNAL_d368f466_4_k_cu_71b1e6796thrust24THRUST_300001_SM_1000_NS12placeholders2_9E - _ZN34_INTERNAL_d368f466_4_k_cu_71b1e6796thrust24THRUST_300001_SM_1000_NS8cuda_cub10par_nosyncE)
_ZN34_INTERNAL_d368f466_4_k_cu_71b1e6796thrust24THRUST_300001_SM_1000_NS8cuda_cub10par_nosyncE:
	.zero		1
	.type		_ZN34_INTERNAL_d368f466_4_k_cu_71b1e6796thrust24THRUST_300001_SM_1000_NS12placeholders2_9E,@object
	.size		_ZN34_INTERNAL_d368f466_4_k_cu_71b1e6796thrust24THRUST_300001_SM_1000_NS12placeholders2_9E,(_ZN34_INTERNAL_d368f466_4_k_cu_71b1e6794cuda3std3__436_GLOBAL__N__d368f466_4_k_cu_71b1e6796ignoreE - _ZN34_INTERNAL_d368f466_4_k_cu_71b1e6796thrust24THRUST_300001_SM_1000_NS12placeholders2_9E)
_ZN34_INTERNAL_d368f466_4_k_cu_71b1e6796thrust24THRUST_300001_SM_1000_NS12placeholders2_9E:
	.zero		1
	.type		_ZN34_INTERNAL_d368f466_4_k_cu_71b1e6794cuda3std3__436_GLOBAL__N__d368f466_4_k_cu_71b1e6796ignoreE,@object
	.size		_ZN34_INTERNAL_d368f466_4_k_cu_71b1e6794cuda3std3__436_GLOBAL__N__d368f466_4_k_cu_71b1e6796ignoreE,(_ZN34_INTERNAL_d368f466_4_k_cu_71b1e6794cuda3std6ranges3__45__cpo4dataE - _ZN34_INTERNAL_d368f466_4_k_cu_71b1e6794cuda3std3__436_GLOBAL__N__d368f466_4_k_cu_71b1e6796ignoreE)
_ZN34_INTERNAL_d368f466_4_k_cu_71b1e6794cuda3std3__436_GLOBAL__N__d368f466_4_k_cu_71b1e6796ignoreE:
	.zero		1
	.type		_ZN34_INTERNAL_d368f466_4_k_cu_71b1e6794cuda3std6ranges3__45__cpo4dataE,@object
	.size		_ZN34_INTERNAL_d368f466_4_k_cu_71b1e6794cuda3std6ranges3__45__cpo4dataE,(_ZN34_INTERNAL_d368f466_4_k_cu_71b1e6796thrust24THRUST_300001_SM_1000_NS12placeholders2_1E - _ZN34_INTERNAL_d368f466_4_k_cu_71b1e6794cuda3std6ranges3__45__cpo4dataE)
_ZN34_INTERNAL_d368f466_4_k_cu_71b1e6794cuda3std6ranges3__45__cpo4dataE:
	.zero		1
	.type		_ZN34_INTERNAL_d368f466_4_k_cu_71b1e6796thrust24THRUST_300001_SM_1000_NS12placeholders2_1E,@object
	.size		_ZN34_INTERNAL_d368f466_4_k_cu_71b1e6796thrust24THRUST_300001_SM_1000_NS12placeholders2_1E,(_ZN34_INTERNAL_d368f466_4_k_cu_71b1e6794cuda3std3__45__cpo5beginE - _ZN34_INTERNAL_d368f466_4_k_cu_71b1e6796thrust24THRUST_300001_SM_1000_NS12placeholders2_1E)
_ZN34_INTERNAL_d368f466_4_k_cu_71b1e6796thrust24THRUST_300001_SM_1000_NS12placeholders2_1E:
	.zero		1
	.type		_ZN34_INTERNAL_d368f466_4_k_cu_71b1e6794cuda3std3__45__cpo5beginE,@object
	.size		_ZN34_INTERNAL_d368f466_4_k_cu_71b1e6794cuda3std3__45__cpo5beginE,(_ZN34_INTERNAL_d368f466_4_k_cu_71b1e6794cuda3std6ranges3__45__cpo5beginE - _ZN34_INTERNAL_d368f466_4_k_cu_71b1e6794cuda3std3__45__cpo5beginE)
_ZN34_INTERNAL_d368f466_4_k_cu_71b1e6794cuda3std3__45__cpo5beginE:
	.zero		1
	.type		_ZN34_INTERNAL_d368f466_4_k_cu_71b1e6794cuda3std6ranges3__45__cpo5beginE,@object
	.size		_ZN34_INTERNAL_d368f466_4_k_cu_71b1e6794cuda3std6ranges3__45__cpo5beginE,(_ZN34_INTERNAL_d368f466_4_k_cu_71b1e6796thrust24THRUST_300001_SM_1000_NS12placeholders2_5E - _ZN34_INTERNAL_d368f466_4_k_cu_71b1e6794cuda3std6ranges3__45__cpo5beginE)
_ZN34_INTERNAL_d368f466_4_k_cu_71b1e6794cuda3std6ranges3__45__cpo5beginE:
	.zero		1
	.type		_ZN34_INTERNAL_d368f466_4_k_cu_71b1e6796thrust24THRUST_300001_SM_1000_NS12placeholders2_5E,@object
	.size		_ZN34_INTERNAL_d368f466_4_k_cu_71b1e6796thrust24THRUST_300001_SM_1000_NS12placeholders2_5E,(_ZN34_INTERNAL_d368f466_4_k_cu_71b1e6794cuda3std3__45__cpo6rbeginE - _ZN34_INTERNAL_d368f466_4_k_cu_71b1e6796thrust24THRUST_300001_SM_1000_NS12placeholders2_5E)
_ZN34_INTERNAL_d368f466_4_k_cu_71b1e6796thrust24THRUST_300001_SM_1000_NS12placeholders2_5E:
	.zero		1
	.type		_ZN34_INTERNAL_d368f466_4_k_cu_71b1e6794cuda3std3__45__cpo6rbeginE,@object
	.size		_ZN34_INTERNAL_d368f466_4_k_cu_71b1e6794cuda3std3__45__cpo6rbeginE,(_ZN34_INTERNAL_d368f466_4_k_cu_71b1e6794cuda3std6ranges3__45__cpo7advanceE - _ZN34_INTERNAL_d368f466_4_k_cu_71b1e6794cuda3std3__45__cpo6rbeginE)
_ZN34_INTERNAL_d368f466_4_k_cu_71b1e6794cuda3std3__45__cpo6rbeginE:
	.zero		1
	.type		_ZN34_INTERNAL_d368f466_4_k_cu_71b1e6794cuda3std6ranges3__45__cpo7advanceE,@object
	.size		_ZN34_INTERNAL_d368f466_4_k_cu_71b1e6794cuda3std6ranges3__45__cpo7advanceE,(_ZN34_INTERNAL_d368f466_4_k_cu_71b1e6794cuda3std3__47nulloptE - _ZN34_INTERNAL_d368f466_4_k_cu_71b1e6794cuda3std6ranges3__45__cpo7advanceE)
_ZN34_INTERNAL_d368f466_4_k_cu_71b1e6794cuda3std6ranges3__45__cpo7advanceE:
	.zero		1
	.type		_ZN34_INTERNAL_d368f466_4_k_cu_71b1e6794cuda3std3__47nulloptE,@object
	.size		_ZN34_INTERNAL_d368f466_4_k_cu_71b1e6794cuda3std3__47nulloptE,(_ZN34_INTERNAL_d368f466_4_k_cu_71b1e6794cuda3std6ranges3__45__cpo8distanceE - _ZN34_INTERNAL_d368f466_4_k_cu_71b1e6794cuda3std3__47nulloptE)
_ZN34_INTERNAL_d368f466_4_k_cu_71b1e6794cuda3std3__47nulloptE:
	.zero		1
	.type		_ZN34_INTERNAL_d368f466_4_k_cu_71b1e6794cuda3std6ranges3__45__cpo8distanceE,@object
	.size		_ZN34_INTERNAL_d368f466_4_k_cu_71b1e6794cuda3std6ranges3__45__cpo8distanceE,(_ZN34_INTERNAL_d368f466_4_k_cu_71b1e6796thrust24THRUST_300001_SM_1000_NS12placeholders3_10E - _ZN34_INTERNAL_d368f466_4_k_cu_71b1e6794cuda3std6ranges3__45__cpo8distanceE)
_ZN34_INTERNAL_d368f466_4_k_cu_71b1e6794cuda3std6ranges3__45__cpo8distanceE:
	.zero		1
	.type		_ZN34_INTERNAL_d368f466_4_k_cu_71b1e6796thrust24THRUST_300001_SM_1000_NS12placeholders3_10E,@object
	.size		_ZN34_INTERNAL_d368f466_4_k_cu_71b1e6796thrust24THRUST_300001_SM_1000_NS12placeholders3_10E,(_ZN34_INTERNAL_d368f466_4_k_cu_71b1e6794cuda3std3__419piecewise_constructE - _ZN34_INTERNAL_d368f466_4_k_cu_71b1e6796thrust24THRUST_300001_SM_1000_NS12placeholders3_10E)
_ZN34_INTERNAL_d368f466_4_k_cu_71b1e6796thrust24THRUST_300001_SM_1000_NS12placeholders3_10E:
	.zero		1
	.type		_ZN34_INTERNAL_d368f466_4_k_cu_71b1e6794cuda3std3__419piecewise_constructE,@object
	.size		_ZN34_INTERNAL_d368f466_4_k_cu_71b1e6794cuda3std3__419piecewise_constructE,(_ZN34_INTERNAL_d368f466_4_k_cu_71b1e6794cuda3std6ranges3__45__cpo5cdataE - _ZN34_INTERNAL_d368f466_4_k_cu_71b1e6794cuda3std3__419piecewise_constructE)
_ZN34_INTERNAL_d368f466_4_k_cu_71b1e6794cuda3std3__419piecewise_constructE:
	.zero		1
	.type		_ZN34_INTERNAL_d368f466_4_k_cu_71b1e6794cuda3std6ranges3__45__cpo5cdataE,@object
	.size		_ZN34_INTERNAL_d368f466_4_k_cu_71b1e6794cuda3std6ranges3__45__cpo5cdataE,(_ZN34_INTERNAL_d368f466_4_k_cu_71b1e6796thrust24THRUST_300001_SM_1000_NS12placeholders2_2E - _ZN34_INTERNAL_d368f466_4_k_cu_71b1e6794cuda3std6ranges3__45__cpo5cdataE)
_ZN34_INTERNAL_d368f466_4_k_cu_71b1e6794cuda3std6ranges3__45__cpo5cdataE:
	.zero		1
	.type		_ZN34_INTERNAL_d368f466_4_k_cu_71b1e6796thrust24THRUST_300001_SM_1000_NS12placeholders2_2E,@object
	.size		_ZN34_INTERNAL_d368f466_4_k_cu_71b1e6796thrust24THRUST_300001_SM_1000_NS12placeholders2_2E,(_ZN34_INTERNAL_d368f466_4_k_cu_71b1e6794cuda3std3__45__cpo3endE - _ZN34_INTERNAL_d368f466_4_k_cu_71b1e6796thrust24THRUST_300001_SM_1000_NS12placeholders2_2E)
_ZN34_INTERNAL_d368f466_4_k_cu_71b1e6796thrust24THRUST_300001_SM_1000_NS12placeholders2_2E:
	.zero		1
	.type		_ZN34_INTERNAL_d368f466_4_k_cu_71b1e6794cuda3std3__45__cpo3endE,@object
	.size		_ZN34_INTERNAL_d368f466_4_k_cu_71b1e6794cuda3std3__45__cpo3endE,(_ZN34_INTERNAL_d368f466_4_k_cu_71b1e6794cuda3std6ranges3__45__cpo3endE - _ZN34_INTERNAL_d368f466_4_k_cu_71b1e6794cuda3std3__45__cpo3endE)
_ZN34_INTERNAL_d368f466_4_k_cu_71b1e6794cuda3std3__45__cpo3endE:
	.zero		1
	.type		_ZN34_INTERNAL_d368f466_4_k_cu_71b1e6794cuda3std6ranges3__45__cpo3endE,@object
	.size		_ZN34_INTERNAL_d368f466_4_k_cu_71b1e6794cuda3std6ranges3__45__cpo3endE,(_ZN34_INTERNAL_d368f466_4_k_cu_71b1e6796thrust24THRUST_300001_SM_1000_NS12placeholders2_6E - _ZN34_INTERNAL_d368f466_4_k_cu_71b1e6794cuda3std6ranges3__45__cpo3endE)
_ZN34_INTERNAL_d368f466_4_k_cu_71b1e6794cuda3std6ranges3__45__cpo3endE:
	.zero		1
	.type		_ZN34_INTERNAL_d368f466_4_k_cu_71b1e6796thrust24THRUST_300001_SM_1000_NS12placeholders2_6E,@object
	.size		_ZN34_INTERNAL_d368f466_4_k_cu_71b1e6796thrust24THRUST_300001_SM_1000_NS12placeholders2_6E,(_ZN34_INTERNAL_d368f466_4_k_cu_71b1e6794cuda3std3__45__cpo4rendE - _ZN34_INTERNAL_d368f466_4_k_cu_71b1e6796thrust24THRUST_300001_SM_1000_NS12placeholders2_6E)
_ZN34_INTERNAL_d368f466_4_k_cu_71b1e6796thrust24THRUST_300001_SM_1000_NS12placeholders2_6E:
	.zero		1
	.type		_ZN34_INTERNAL_d368f466_4_k_cu_71b1e6794cuda3std3__45__cpo4rendE,@object
	.size		_ZN34_INTERNAL_d368f466_4_k_cu_71b1e6794cuda3std3__45__cpo4rendE,(_ZN34_INTERNAL_d368f466_4_k_cu_71b1e6794cuda3std6ranges3__45__cpo9iter_swapE - _ZN34_INTERNAL_d368f466_4_k_cu_71b1e6794cuda3std3__45__cpo4rendE)
_ZN34_INTERNAL_d368f466_4_k_cu_71b1e6794cuda3std3__45__cpo4rendE:
	.zero		1
	.type		_ZN34_INTERNAL_d368f466_4_k_cu_71b1e6794cuda3std6ranges3__45__cpo9iter_swapE,@object
	.size		_ZN34_INTERNAL_d368f466_4_k_cu_71b1e6794cuda3std6ranges3__45__cpo9iter_swapE,(_ZN34_INTERNAL_d368f466_4_k_cu_71b1e6794cuda3std3__48unexpectE - _ZN34_INTERNAL_d368f466_4_k_cu_71b1e6794cuda3std6ranges3__45__cpo9iter_swapE)
_ZN34_INTERNAL_d368f466_4_k_cu_71b1e6794cuda3std6ranges3__45__cpo9iter_swapE:
	.zero		1
	.type		_ZN34_INTERNAL_d368f466_4_k_cu_71b1e6794cuda3std3__48unexpectE,@object
	.size		_ZN34_INTERNAL_d368f466_4_k_cu_71b1e6794cuda3std3__48unexpectE,(_ZN34_INTERNAL_d368f466_4_k_cu_71b1e6796thrust24THRUST_300001_SM_1000_NS8cuda_cub3parE - _ZN34_INTERNAL_d368f466_4_k_cu_71b1e6794cuda3std3__48unexpectE)
_ZN34_INTERNAL_d368f466_4_k_cu_71b1e6794cuda3std3__48unexpectE:
	.zero		1
	.type		_ZN34_INTERNAL_d368f466_4_k_cu_71b1e6796thrust24THRUST_300001_SM_1000_NS8cuda_cub3parE,@object
	.size		_ZN34_INTERNAL_d368f466_4_k_cu_71b1e6796thrust24THRUST_300001_SM_1000_NS8cuda_cub3parE,(_ZN34_INTERNAL_d368f466_4_k_cu_71b1e6796thrust24THRUST_300001_SM_1000_NS12placeholders2_4E - _ZN34_INTERNAL_d368f466_4_k_cu_71b1e6796thrust24THRUST_300001_SM_1000_NS8cuda_cub3parE)
_ZN34_INTERNAL_d368f466_4_k_cu_71b1e6796thrust24THRUST_300001_SM_1000_NS8cuda_cub3parE:
	.zero		1
	.type		_ZN34_INTERNAL_d368f466_4_k_cu_71b1e6796thrust24THRUST_300001_SM_1000_NS12placeholders2_4E,@object
	.size		_ZN34_INTERNAL_d368f466_4_k_cu_71b1e6796thrust24THRUST_300001_SM_1000_NS12placeholders2_4E,(_ZN34_INTERNAL_d368f466_4_k_cu_71b1e6794cuda3std3__45__cpo4cendE - _ZN34_INTERNAL_d368f466_4_k_cu_71b1e6796thrust24THRUST_300001_SM_1000_NS12placeholders2_4E)
_ZN34_INTERNAL_d368f466_4_k_cu_71b1e6796thrust24THRUST_300001_SM_1000_NS12placeholders2_4E:
	.zero		1
	.type		_ZN34_INTERNAL_d368f466_4_k_cu_71b1e6794cuda3std3__45__cpo4cendE,@object
	.size		_ZN34_INTERNAL_d368f466_4_k_cu_71b1e6794cuda3std3__45__cpo4cendE,(_ZN34_INTERNAL_d368f466_4_k_cu_71b1e6794cuda3std6ranges3__45__cpo4cendE - _ZN34_INTERNAL_d368f466_4_k_cu_71b1e6794cuda3std3__45__cpo4cendE)
_ZN34_INTERNAL_d368f466_4_k_cu_71b1e6794cuda3std3__45__cpo4cendE:
	.zero		1
	.type		_ZN34_INTERNAL_d368f466_4_k_cu_71b1e6794cuda3std6ranges3__45__cpo4cendE,@object
	.size		_ZN34_INTERNAL_d368f466_4_k_cu_71b1e6794cuda3std6ranges3__45__cpo4cendE,(_ZN34_INTERNAL_d368f466_4_k_cu_71b1e6794cuda3std3__420unreachable_sentinelE - _ZN34_INTERNAL_d368f466_4_k_cu_71b1e6794cuda3std6ranges3__45__cpo4cendE)
_ZN34_INTERNAL_d368f466_4_k_cu_71b1e6794cuda3std6ranges3__45__cpo4cendE:
	.zero		1
	.type		_ZN34_INTERNAL_d368f466_4_k_cu_71b1e6794cuda3std3__420unreachable_sentinelE,@object
	.size		_ZN34_INTERNAL_d368f466_4_k_cu_71b1e6794cuda3std3__420unreachable_sentinelE,(_ZN34_INTERNAL_d368f466_4_k_cu_71b1e6794cuda3std6ranges3__45__cpo5ssizeE - _ZN34_INTERNAL_d368f466_4_k_cu_71b1e6794cuda3std3__420unreachable_sentinelE)
_ZN34_INTERNAL_d368f466_4_k_cu_71b1e6794cuda3std3__420unreachable_sentinelE:
	.zero		1
	.type		_ZN34_INTERNAL_d368f466_4_k_cu_71b1e6794cuda3std6ranges3__45__cpo5ssizeE,@object
	.size		_ZN34_INTERNAL_d368f466_4_k_cu_71b1e6794cuda3std6ranges3__45__cpo5ssizeE,(_ZN34_INTERNAL_d368f466_4_k_cu_71b1e6796thrust24THRUST_300001_SM_1000_NS12placeholders2_8E - _ZN34_INTERNAL_d368f466_4_k_cu_71b1e6794cuda3std6ranges3__45__cpo5ssizeE)
_ZN34_INTERNAL_d368f466_4_k_cu_71b1e6794cuda3std6ranges3__45__cpo5ssizeE:
	.zero		1
	.type		_ZN34_INTERNAL_d368f466_4_k_cu_71b1e6796thrust24THRUST_300001_SM_1000_NS12placeholders2_8E,@object
	.size		_ZN34_INTERNAL_d368f466_4_k_cu_71b1e6796thrust24THRUST_300001_SM_1000_NS12placeholders2_8E,(_ZN34_INTERNAL_d368f466_4_k_cu_71b1e6794cuda3std3__45__cpo5crendE - _ZN34_INTERNAL_d368f466_4_k_cu_71b1e6796thrust24THRUST_300001_SM_1000_NS12placeholders2_8E)
_ZN34_INTERNAL_d368f466_4_k_cu_71b1e6796thrust24THRUST_300001_SM_1000_NS12placeholders2_8E:
	.zero		1
	.type		_ZN34_INTERNAL_d368f466_4_k_cu_71b1e6794cuda3std3__45__cpo5crendE,@object
	.size		_ZN34_INTERNAL_d368f466_4_k_cu_71b1e6794cuda3std3__45__cpo5crendE,(_ZN34_INTERNAL_d368f466_4_k_cu_71b1e6794cuda3std6ranges3__45__cpo4prevE - _ZN34_INTERNAL_d368f466_4_k_cu_71b1e6794cuda3std3__45__cpo5crendE)
_ZN34_INTERNAL_d368f466_4_k_cu_71b1e6794cuda3std3__45__cpo5crendE:
	.zero		1
	.type		_ZN34_INTERNAL_d368f466_4_k_cu_71b1e6794cuda3std6ranges3__45__cpo4prevE,@object
	.size		_ZN34_INTERNAL_d368f466_4_k_cu_71b1e6794cuda3std6ranges3__45__cpo4prevE,(_ZN34_INTERNAL_d368f466_4_k_cu_71b1e6794cuda3std6ranges3__45__cpo9iter_moveE - _ZN34_INTERNAL_d368f466_4_k_cu_71b1e6794cuda3std6ranges3__45__cpo4prevE)
_ZN34_INTERNAL_d368f466_4_k_cu_71b1e6794cuda3std6ranges3__45__cpo4prevE:
	.zero		1
	.type		_ZN34_INTERNAL_d368f466_4_k_cu_71b1e6794cuda3std6ranges3__45__cpo9iter_moveE,@object
	.size		_ZN34_INTERNAL_d368f466_4_k_cu_71b1e6794cuda3std6ranges3__45__cpo9iter_moveE,(_ZN34_INTERNAL_d368f466_4_k_cu_71b1e6796thrust24THRUST_300001_SM_1000_NS6system6detail10sequential3seqE - _ZN34_INTERNAL_d368f466_4_k_cu_71b1e6794cuda3std6ranges3__45__cpo9iter_moveE)
_ZN34_INTERNAL_d368f466_4_k_cu_71b1e6794cuda3std6ranges3__45__cpo9iter_moveE:
	.zero		1
	.type		_ZN34_INTERNAL_d368f466_4_k_cu_71b1e6796thrust24THRUST_300001_SM_1000_NS6system6detail10sequential3seqE,@object
	.size		_ZN34_INTERNAL_d368f466_4_k_cu_71b1e6796thrust24THRUST_300001_SM_1000_NS6system6detail10sequential3seqE,(.L_33 - _ZN34_INTERNAL_d368f466_4_k_cu_71b1e6796thrust24THRUST_300001_SM_1000_NS6system6detail10sequential3seqE)
_ZN34_INTERNAL_d368f466_4_k_cu_71b1e6796thrust24THRUST_300001_SM_1000_NS6system6detail10sequential3seqE:
	.zero		1
.L_33:


//--------------------- .nv.constant0._ZN3cub18CUB_300001_SM_10006detail11EmptyKernelIvEEvv --------------------------
	.section	.nv.constant0._ZN3cub18CUB_300001_SM_10006detail11EmptyKernelIvEEvv,"a",@progbits
	.sectionflags	@""
	.align	4
.nv.constant0._ZN3cub18CUB_300001_SM_10006detail11EmptyKernelIvEEvv:
	.zero		896


//--------------------- .nv.constant0._Z21Discretization_KernelPdS_S_S_ --------------------------
	.section	.nv.constant0._Z21Discretization_KernelPdS_S_S_,"a",@progbits
	.sectionflags	@""
	.align	4
.nv.constant0._Z21Discretization_KernelPdS_S_S_:
	.zero		928


//--------------------- SYMBOLS --------------------------

	.type		.nv.reservedSmem.offset0,@object
	.size		.nv.reservedSmem.offset0,0x4
